// auto-generated by cutlass_sweep.gemm — config: {"arch": "sm_90", "cluster_m": 2, "cluster_n": 2, "dtype": "bf16", "stages": 4, "tile_k": 64, "tile_m": 64, "tile_n": 256}
#include "cutlass/cutlass.h"
#include "cutlass/gemm/collective/collective_builder.hpp"
#include "cutlass/gemm/device/gemm_universal_adapter.h"
#include "cutlass/gemm/kernel/gemm_universal.hpp"
#include "cutlass/epilogue/collective/collective_builder.hpp"

using ElemA = cutlass::bfloat16_t;
using ElemB = cutlass::bfloat16_t;
using ElemCD = cutlass::bfloat16_t;
using Acc  = float;
using TileShape    = cute::Shape<cute::_64, cute::_256, cute::_64>;
using ClusterShape = cute::Shape<cute::_2, cute::_2, cute::_1>;

using CollectiveEpilogue = typename cutlass::epilogue::collective::CollectiveBuilder<
    cutlass::arch::Sm90, cutlass::arch::OpClassTensorOp,
    TileShape, ClusterShape,
    cutlass::epilogue::collective::EpilogueTileAuto,
    Acc, Acc,
    ElemCD, cutlass::layout::RowMajor, 128 / cutlass::sizeof_bits<ElemCD>::value,
    ElemCD, cutlass::layout::RowMajor, 128 / cutlass::sizeof_bits<ElemCD>::value,
    cutlass::epilogue::collective::EpilogueScheduleAuto
  >::CollectiveOp;

using CollectiveMainloop = typename cutlass::gemm::collective::CollectiveBuilder<
    cutlass::arch::Sm90, cutlass::arch::OpClassTensorOp,
    ElemA, cutlass::layout::RowMajor, 128 / cutlass::sizeof_bits<ElemA>::value,
    ElemB, cutlass::layout::ColumnMajor, 128 / cutlass::sizeof_bits<ElemB>::value,
    Acc,
    TileShape, ClusterShape,
    cutlass::gemm::collective::StageCount<4>,
    cutlass::gemm::collective::KernelScheduleAuto
  >::CollectiveOp;

using GemmKernel = cutlass::gemm::kernel::GemmUniversal<
    cute::Shape<int,int,int,int>,
    CollectiveMainloop,
    CollectiveEpilogue
>;
using Gemm = cutlass::gemm::device::GemmUniversalAdapter<GemmKernel>;

// Force the device kernel symbol into the cubin without needing a host main.
auto* _anchor = &cutlass::device_kernel<GemmKernel>;


// ===== COMPILED SASS (sm_90a) =====

	.target	sm_90a

	.elftype	@"ET_EXEC"


//--------------------- .note.nv.tkinfo           --------------------------
	.section	.note.nv.tkinfo,"",@"SHT_NOTE"
	.sectionflags	@"SHF_NOTE_NV_TKINFO"
	.tkinfo
        /*0018*/ 	.word	0x00000002
        /*0030*/ 	.string	""
        /*0030*/ 	.string	"ptxas"
        /*0030*/ 	.string	"Cuda compilation tools, release 13.0, V13.0.88"
        /*0030*/ 	.string	"Build cuda_13.0.r13.0/compiler.36424714_0"
        /*0030*/ 	.string	"-arch sm_90a -m 64 "



//--------------------- .note.nv.cuinfo           --------------------------
	.section	.note.nv.cuinfo,"",@"SHT_NOTE"
	.sectionflags	@"SHF_NOTE_NV_CUINFO"
        /*0018*/ 	.short	0x0002
        /*001a*/ 	.short	0x005a
        /*001c*/ 	.short	0x0082
	.zero		2


//--------------------- .nv.info                  --------------------------
	.section	.nv.info,"",@"SHT_CUDA_INFO"
	.align	4


	//----- nvinfo : EIATTR_REGCOUNT
	.align		4
        /*0000*/ 	.byte	0x04, 0x2f
        /*0002*/ 	.short	(.L_15 - .L_14)
	.align		4
.L_14:
        /*0004*/ 	.word	index@(_ZN7cutlass13device_kernelINS_4gemm6kernel13GemmUniversalIN4cute5tupleIJiiiiEEENS1_10collective13CollectiveMmaINS1_34MainloopSm90TmaGmmaWarpSpecializedILi4ENS5_IJNS4_1CILi2EEESB_NSA_ILi1EEEEEENS1_32KernelTmaWarpSpecializedPingpongEEENS5_IJNSA_ILi64EEENSA_ILi256EEESG_EEENS_10bfloat16_tENS5_IJlSC_lEEESJ_SK_NS4_8TiledMMAINS4_8MMA_AtomIJNS4_4SM904GMMA28MMA_64x256x16_F32BF16BF16_SSILNSO_5MajorE0ELSQ_0ELNSO_7ScaleInE1ELSR_1EEEEEENS4_6LayoutINS5_IJSC_SC_SC_EEENS5_IJNSA_ILi0EEESW_SW_EEEEENS5_IJNS4_10UnderscoreESZ_SZ_EEEEENS4_23SM90_TMA_LOAD_MULTICASTENS4_14ComposedLayoutINS4_7SwizzleILi3ELi4ELi3EEENS4_18smem_ptr_flag_bitsILi16EEENSU_INS5_IJNSA_ILi8EEESG_EEENS5_IJSG_SC_EEEEEEEvNS4_8identityES12_S1C_vS1D_EENS_8epilogue10collective6detail29Sm90TmaWarpSpecializedAdapterINS1G_15DefaultEpilogueISJ_SK_SK_NS1F_6thread17LinearCombinationISJ_Li1EffLNS1K_9ScaleType4KindE0ELNS_15FloatRoundStyleE2ESJ_EENS1_15EpilogueDefaultEEEEEvvEEEEvNT_6ParamsE)
        /*0008*/ 	.word	0x000000a8


	//----- nvinfo : EIATTR_FRAME_SIZE
	.align		4
.L_15:
        /*000c*/ 	.byte	0x04, 0x11
        /*000e*/ 	.short	(.L_17 - .L_16)
	.align		4
.L_16:
        /*0010*/ 	.word	index@(_ZN7cutlass13device_kernelINS_4gemm6kernel13GemmUniversalIN4cute5tupleIJiiiiEEENS1_10collective13CollectiveMmaINS1_34MainloopSm90TmaGmmaWarpSpecializedILi4ENS5_IJNS4_1CILi2EEESB_NSA_ILi1EEEEEENS1_32KernelTmaWarpSpecializedPingpongEEENS5_IJNSA_ILi64EEENSA_ILi256EEESG_EEENS_10bfloat16_tENS5_IJlSC_lEEESJ_SK_NS4_8TiledMMAINS4_8MMA_AtomIJNS4_4SM904GMMA28MMA_64x256x16_F32BF16BF16_SSILNSO_5MajorE0ELSQ_0ELNSO_7ScaleInE1ELSR_1EEEEEENS4_6LayoutINS5_IJSC_SC_SC_EEENS5_IJNSA_ILi0EEESW_SW_EEEEENS5_IJNS4_10UnderscoreESZ_SZ_EEEEENS4_23SM90_TMA_LOAD_MULTICASTENS4_14ComposedLayoutINS4_7SwizzleILi3ELi4ELi3EEENS4_18smem_ptr_flag_bitsILi16EEENSU_INS5_IJNSA_ILi8EEESG_EEENS5_IJSG_SC_EEEEEEEvNS4_8identityES12_S1C_vS1D_EENS_8epilogue10collective6detail29Sm90TmaWarpSpecializedAdapterINS1G_15DefaultEpilogueISJ_SK_SK_NS1F_6thread17LinearCombinationISJ_Li1EffLNS1K_9ScaleType4KindE0ELNS_15FloatRoundStyleE2ESJ_EENS1_15EpilogueDefaultEEEEEvvEEEEvNT_6ParamsE)
        /*0014*/ 	.word	0x00000000


	//----- nvinfo : EIATTR_MIN_STACK_SIZE
	.align		4
.L_17:
        /*0018*/ 	.byte	0x04, 0x12
        /*001a*/ 	.short	(.L_19 - .L_18)
	.align		4
.L_18:
        /*001c*/ 	.word	index@(_ZN7cutlass13device_kernelINS_4gemm6kernel13GemmUniversalIN4cute5tupleIJiiiiEEENS1_10collective13CollectiveMmaINS1_34MainloopSm90TmaGmmaWarpSpecializedILi4ENS5_IJNS4_1CILi2EEESB_NSA_ILi1EEEEEENS1_32KernelTmaWarpSpecializedPingpongEEENS5_IJNSA_ILi64EEENSA_ILi256EEESG_EEENS_10bfloat16_tENS5_IJlSC_lEEESJ_SK_NS4_8TiledMMAINS4_8MMA_AtomIJNS4_4SM904GMMA28MMA_64x256x16_F32BF16BF16_SSILNSO_5MajorE0ELSQ_0ELNSO_7ScaleInE1ELSR_1EEEEEENS4_6LayoutINS5_IJSC_SC_SC_EEENS5_IJNSA_ILi0EEESW_SW_EEEEENS5_IJNS4_10UnderscoreESZ_SZ_EEEEENS4_23SM90_TMA_LOAD_MULTICASTENS4_14ComposedLayoutINS4_7SwizzleILi3ELi4ELi3EEENS4_18smem_ptr_flag_bitsILi16EEENSU_INS5_IJNSA_ILi8EEESG_EEENS5_IJSG_SC_EEEEEEEvNS4_8identityES12_S1C_vS1D_EENS_8epilogue10collective6detail29Sm90TmaWarpSpecializedAdapterINS1G_15DefaultEpilogueISJ_SK_SK_NS1F_6thread17LinearCombinationISJ_Li1EffLNS1K_9ScaleType4KindE0ELNS_15FloatRoundStyleE2ESJ_EENS1_15EpilogueDefaultEEEEEvvEEEEvNT_6ParamsE)
        /*0020*/ 	.word	0x00000000
.L_19:


//--------------------- .nv.compat                --------------------------
	.section	.nv.compat,"",@"SHT_CUDA_COMPAT_INFO"
	.align	4
        /*0000*/ 	.byte	0x02, 0x09, 0x01, 0x00, 0x02, 0x02, 0x04, 0x00, 0x02, 0x05, 0x05, 0x00, 0x03, 0x07, 0x01, 0x01
        /*0010*/ 	.byte	0x02, 0x03, 0x01, 0x00, 0x02, 0x06, 0x01, 0x00, 0x04, 0x0b, 0x08, 0x00, 0x00, 0x00, 0x00, 0x00
        /*0020*/ 	.byte	0x00, 0x00, 0x00, 0x00


//--------------------- .nv.info._ZN7cutlass13device_kernelINS_4gemm6kernel13GemmUniversalIN4cute5tupleIJiiiiEEENS1_10collective13CollectiveMmaINS1_34MainloopSm90TmaGmmaWarpSpecializedILi4ENS5_IJNS4_1CILi2EEESB_NSA_ILi1EEEEEENS1_32KernelTmaWarpSpecializedPingpongEEENS5_IJNSA_ILi64EEENSA_ILi256EEESG_EEENS_10bfloat16_tENS5_IJlSC_lEEESJ_SK_NS4_8TiledMMAINS4_8MMA_AtomIJNS4_4SM904GMMA28MMA_64x256x16_F32BF16BF16_SSILNSO_5MajorE0ELSQ_0ELNSO_7ScaleInE1ELSR_1EEEEEENS4_6LayoutINS5_IJSC_SC_SC_EEENS5_IJNSA_ILi0EEESW_SW_EEEEENS5_IJNS4_10UnderscoreESZ_SZ_EEEEENS4_23SM90_TMA_LOAD_MULTICASTENS4_14ComposedLayoutINS4_7SwizzleILi3ELi4ELi3EEENS4_18smem_ptr_flag_bitsILi16EEENSU_INS5_IJNSA_ILi8EEESG_EEENS5_IJSG_SC_EEEEEEEvNS4_8identityES12_S1C_vS1D_EENS_8epilogue10collective6detail29Sm90TmaWarpSpecializedAdapterINS1G_15DefaultEpilogueISJ_SK_SK_NS1F_6thread17LinearCombinationISJ_Li1EffLNS1K_9ScaleType4KindE0ELNS_15FloatRoundStyleE2ESJ_EENS1_15EpilogueDefaultEEEEEvvEEEEvNT_6ParamsE --------------------------
	.section	.nv.info._ZN7cutlass13device_kernelINS_4gemm6kernel13GemmUniversalIN4cute5tupleIJiiiiEEENS1_10collective13CollectiveMmaINS1_34MainloopSm90TmaGmmaWarpSpecializedILi4ENS5_IJNS4_1CILi2EEESB_NSA_ILi1EEEEEENS1_32KernelTmaWarpSpecializedPingpongEEENS5_IJNSA_ILi64EEENSA_ILi256EEESG_EEENS_10bfloat16_tENS5_IJlSC_lEEESJ_SK_NS4_8TiledMMAINS4_8MMA_AtomIJNS4_4SM904GMMA28MMA_64x256x16_F32BF16BF16_SSILNSO_5MajorE0ELSQ_0ELNSO_7ScaleInE1ELSR_1EEEEEENS4_6LayoutINS5_IJSC_SC_SC_EEENS5_IJNSA_ILi0EEESW_SW_EEEEENS5_IJNS4_10UnderscoreESZ_SZ_EEEEENS4_23SM90_TMA_LOAD_MULTICASTENS4_14ComposedLayoutINS4_7SwizzleILi3ELi4ELi3EEENS4_18smem_ptr_flag_bitsILi16EEENSU_INS5_IJNSA_ILi8EEESG_EEENS5_IJSG_SC_EEEEEEEvNS4_8identityES12_S1C_vS1D_EENS_8epilogue10collective6detail29Sm90TmaWarpSpecializedAdapterINS1G_15DefaultEpilogueISJ_SK_SK_NS1F_6thread17LinearCombinationISJ_Li1EffLNS1K_9ScaleType4KindE0ELNS_15FloatRoundStyleE2ESJ_EENS1_15EpilogueDefaultEEEEEvvEEEEvNT_6ParamsE,"",@"SHT_CUDA_INFO"
	.sectionflags	@""
	.align	4


	//----- nvinfo : EIATTR_CUDA_API_VERSION
	.align		4
        /*0000*/ 	.byte	0x04, 0x37
        /*0002*/ 	.short	(.L_21 - .L_20)
.L_20:
        /*0004*/ 	.word	0x00000082


	//----- nvinfo : EIATTR_KPARAM_INFO
	.align		4
.L_21:
        /*0008*/ 	.byte	0x04, 0x17
        /*000a*/ 	.short	(.L_23 - .L_22)
.L_22:
        /*000c*/ 	.word	0x00000000
        /*0010*/ 	.short	0x0000
        /*0012*/ 	.short	0x0070
        /*0014*/ 	.byte	0x00, 0xf0, 0x01, 0x10


	//----- nvinfo : EIATTR_SPARSE_MMA_MASK
	.align		4
.L_23:
        /*0018*/ 	.byte	0x03, 0x50
        /*001a*/ 	.short	0x0000


	//----- nvinfo : EIATTR_MAXREG_COUNT
	.align		4
        /*001c*/ 	.byte	0x03, 0x1b
        /*001e*/ 	.short	0x00a8


	//----- nvinfo : EIATTR_NUM_BARRIERS
	.align		4
        /*0020*/ 	.byte	0x02, 0x4c
        /*0022*/ 	.byte	0x01
	.zero		1


	//----- nvinfo : EIATTR_EXTERNS
	.align		4
        /*0024*/ 	.byte	0x04, 0x0f
        /*0026*/ 	.short	(.L_25 - .L_24)


	//   ....[0]....
	.align		4
.L_24:
        /*0028*/ 	.word	index@(__assertfail)


	//----- nvinfo : EIATTR_MERCURY_ISA_VERSION
	.align		4
.L_25:
        /*002c*/ 	.byte	0x03, 0x5f
        /*002e*/ 	.short	0x0101


	//----- nvinfo : EIATTR_INT_WARP_WIDE_INSTR_OFFSETS
	.align		4
        /*0030*/ 	.byte	0x04, 0x31
        /*0032*/ 	.short	(.L_27 - .L_26)


	//   ....[0]....
.L_26:
        /*0034*/ 	.word	0x000005a0


	//   ....[1]....
        /*0038*/ 	.word	0x00000600


	//   ....[2]....
        /*003c*/ 	.word	0x00000690


	//   ....[3]....
        /*0040*/ 	.word	0x000006a0


	//   ....[4]....
        /*0044*/ 	.word	0x000006b0


	//   ....[5]....
        /*0048*/ 	.word	0x000006d0


	//   ....[6]....
        /*004c*/ 	.word	0x000007f0


	//   ....[7]....
        /*0050*/ 	.word	0x00000800


	//   ....[8]....
        /*0054*/ 	.word	0x000021b0


	//----- nvinfo : EIATTR_COOP_GROUP_MASK_REGIDS
	.align		4
.L_27:
        /*0058*/ 	.byte	0x04, 0x29
        /*005a*/ 	.short	(.L_29 - .L_28)


	//   ....[0]....
.L_28:
        /*005c*/ 	.word	0xffffffff


	//   ....[1]....
        /*0060*/ 	.word	0xffffffff


	//   ....[2]....
        /*0064*/ 	.word	0xffffffff


	//   ....[3]....
        /*0068*/ 	.word	0xffffffff


	//   ....[4]....
        /*006c*/ 	.word	0xffffffff


	//   ....[5]....
        /*0070*/ 	.word	0xffffffff


	//   ....[6]....
        /*0074*/ 	.word	0xffffffff


	//----- nvinfo : EIATTR_COOP_GROUP_INSTR_OFFSETS
	.align		4
.L_29:
        /*0078*/ 	.byte	0x04, 0x28
        /*007a*/ 	.short	(.L_31 - .L_30)


	//   ....[0]....
.L_30:
        /*007c*/ 	.word	0x00000060


	//   ....[1]....
        /*0080*/ 	.word	0x00000080


	//   ....[2]....
        /*0084*/ 	.word	0x00000180


	//   ....[3]....
        /*0088*/ 	.word	0x000003b0


	//   ....[4]....
        /*008c*/ 	.word	0x000003f0


	//   ....[5]....
        /*0090*/ 	.word	0x00000720


	//   ....[6]....
        /*0094*/ 	.word	0x00000980


	//----- nvinfo : EIATTR_REG_RECONFIG
	.align		4
.L_31:
        /*0098*/ 	.byte	0x01, 0x54
	.zero		2


	//----- nvinfo : EIATTR_SYSCALL_OFFSETS
	.align		4
        /*009c*/ 	.byte	0x04, 0x46
        /*009e*/ 	.short	(.L_33 - .L_32)


	//   ....[0]....
.L_32:
        /*00a0*/ 	.word	0x000018e0


	//----- nvinfo : EIATTR_MBARRIER_INSTR_OFFSETS
	.align		4
.L_33:
        /*00a4*/ 	.byte	0x04, 0x39
        /*00a6*/ 	.short	(.L_35 - .L_34)


	//   ....[0]....
.L_34:
        /*00a8*/ 	.word	0x00000300
        /*00ac*/ 	.word	0x000000ff
        /*00b0*/ 	.word	0x00000000
        /*00b4*/ 	.short	0x0100
        /*00b6*/ 	.byte	0x07
	.zero		1


	//   ....[1]....
        /*00b8*/ 	.word	0x00000310
        /*00bc*/ 	.word	0x000000ff
        /*00c0*/ 	.word	0x00000020
        /*00c4*/ 	.short	0x0100
        /*00c6*/ 	.byte	0x07
	.zero		1


	//   ....[2]....
        /*00c8*/ 	.word	0x00000320
        /*00cc*/ 	.word	0x000000ff
        /*00d0*/ 	.word	0x00000008
        /*00d4*/ 	.short	0x0100
        /*00d6*/ 	.byte	0x07
	.zero		1


	//   ....[3]....
        /*00d8*/ 	.word	0x00000330
        /*00dc*/ 	.word	0x000000ff
        /*00e0*/ 	.word	0x00000028
        /*00e4*/ 	.short	0x0100
        /*00e6*/ 	.byte	0x07
	.zero		1


	//   ....[4]....
        /*00e8*/ 	.word	0x00000340
        /*00ec*/ 	.word	0x000000ff
        /*00f0*/ 	.word	0x00000010
        /*00f4*/ 	.short	0x0100
        /*00f6*/ 	.byte	0x07
	.zero		1


	//   ....[5]....
        /*00f8*/ 	.word	0x00000350
        /*00fc*/ 	.word	0x000000ff
        /*0100*/ 	.word	0x00000030
        /*0104*/ 	.short	0x0100
        /*0106*/ 	.byte	0x07
	.zero		1


	//   ....[6]....
        /*0108*/ 	.word	0x00000360
        /*010c*/ 	.word	0x000000ff
        /*0110*/ 	.word	0x00000018
        /*0114*/ 	.short	0x0100
        /*0116*/ 	.byte	0x07
	.zero		1


	//   ....[7]....
        /*0118*/ 	.word	0x00000370
        /*011c*/ 	.word	0x000000ff
        /*0120*/ 	.word	0x00000038
        /*0124*/ 	.short	0x0100
        /*0126*/ 	.byte	0x07
	.zero		1


	//   ....[8]....
        /*0128*/ 	.word	0x00000840
        /*012c*/ 	.word	0x000000ff
        /*0130*/ 	.word	0x00000070
        /*0134*/ 	.short	0x0100
        /*0136*/ 	.byte	0x0c
	.zero		1


	//   ....[9]....
        /*0138*/ 	.word	0x000008a0
        /*013c*/ 	.word	0x000000ff
        /*0140*/ 	.word	0x00000078
        /*0144*/ 	.short	0x0100
        /*0146*/ 	.byte	0x0c
	.zero		1


	//   ....[10]....
        /*0148*/ 	.word	0x000008d0
        /*014c*/ 	.word	0x000000ff
        /*0150*/ 	.word	0x00000050
        /*0154*/ 	.short	0x0100
        /*0156*/ 	.byte	0x0d
	.zero		1


	//   ....[11]....
        /*0158*/ 	.word	0x00000910
        /*015c*/ 	.word	0x000000ff
        /*0160*/ 	.word	0x00000058
        /*0164*/ 	.short	0x0100
        /*0166*/ 	.byte	0x0d
	.zero		1


	//   ....[12]....
        /*0168*/ 	.word	0x00000920
        /*016c*/ 	.word	0x000000ff
        /*0170*/ 	.word	0x00000060
        /*0174*/ 	.short	0x0100
        /*0176*/ 	.byte	0x0d
	.zero		1


	//   ....[13]....
        /*0178*/ 	.word	0x00000930
        /*017c*/ 	.word	0x000000ff
        /*0180*/ 	.word	0x00000068
        /*0184*/ 	.short	0x0100
        /*0186*/ 	.byte	0x0d
	.zero		1


	//   ....[14]....
        /*0188*/ 	.word	0x000017c0
        /*018c*/ 	.word	0x0000009d
        /*0190*/ 	.word	0x00000000
        /*0194*/ 	.short	0x010a
        /*0196*/ 	.byte	0x2e
	.zero		1


	//   ....[15]....
        /*0198*/ 	.word	0x00001970
        /*019c*/ 	.word	0x00000003
        /*01a0*/ 	.word	0x00000000
        /*01a4*/ 	.short	0x010a
        /*01a6*/ 	.byte	0x3f
	.zero		1


	//   ....[16]....
        /*01a8*/ 	.word	0x000019d0
        /*01ac*/ 	.word	0x00000003
        /*01b0*/ 	.word	0x00000000
        /*01b4*/ 	.short	0x010a
        /*01b6*/ 	.byte	0x3f
	.zero		1


	//   ....[17]....
        /*01b8*/ 	.word	0x00001d60
        /*01bc*/ 	.word	0x000000ff
        /*01c0*/ 	.word	0x00000000
        /*01c4*/ 	.short	0x010a
        /*01c6*/ 	.byte	0x04
	.zero		1


	//   ....[18]....
        /*01c8*/ 	.word	0x00001da0
        /*01cc*/ 	.word	0x000000ff
        /*01d0*/ 	.word	0x00000000
        /*01d4*/ 	.short	0x010a
        /*01d6*/ 	.byte	0x04
	.zero		1


	//   ....[19]....
        /*01d8*/ 	.word	0x00002040
        /*01dc*/ 	.word	0x00000004
        /*01e0*/ 	.word	0x00000000
        /*01e4*/ 	.short	0x0101
        /*01e6*/ 	.byte	0x3f
	.zero		1


	//   ....[20]....
        /*01e8*/ 	.word	0x00002140
        /*01ec*/ 	.word	0x0000009e
        /*01f0*/ 	.word	0x00000000
        /*01f4*/ 	.short	0x0101
        /*01f6*/ 	.byte	0x2f
	.zero		1


	//   ....[21]....
        /*01f8*/ 	.word	0x00002230
        /*01fc*/ 	.word	0x00000000
        /*0200*/ 	.word	0x00000000
        /*0204*/ 	.short	0x0101
        /*0206*/ 	.byte	0x3f
	.zero		1


	//   ....[22]....
        /*0208*/ 	.word	0x000022f0
        /*020c*/ 	.word	0x0000009d
        /*0210*/ 	.word	0x00000010
        /*0214*/ 	.short	0x010a
        /*0216*/ 	.byte	0x2e
	.zero		1


	//   ....[23]....
        /*0218*/ 	.word	0x0000a0a0
        /*021c*/ 	.word	0x000000a0
        /*0220*/ 	.word	0x00000000
        /*0224*/ 	.short	0x0101
        /*0226*/ 	.byte	0x2f
	.zero		1


	//   ....[24]....
        /*0228*/ 	.word	0x0000aba0
        /*022c*/ 	.word	0x00000007
        /*0230*/ 	.word	0x00000020
        /*0234*/ 	.short	0x010a
        /*0236*/ 	.byte	0x3f
	.zero		1


	//   ....[25]....
        /*0238*/ 	.word	0x0000af80
        /*023c*/ 	.word	0x00000002
        /*0240*/ 	.word	0x00000078
        /*0244*/ 	.short	0x0101
        /*0246*/ 	.byte	0x3f
	.zero		1


	//   ....[26]....
        /*0248*/ 	.word	0x0000b700
        /*024c*/ 	.word	0x00000005
        /*0250*/ 	.word	0x00000000
        /*0254*/ 	.short	0x010a
        /*0256*/ 	.byte	0x3f
	.zero		1


	//   ....[27]....
        /*0258*/ 	.word	0x0000b780
        /*025c*/ 	.word	0x00000007
        /*0260*/ 	.word	0x00000000
        /*0264*/ 	.short	0x010a
        /*0266*/ 	.byte	0x3f
	.zero		1


	//   ....[28]....
        /*0268*/ 	.word	0x0000b810
        /*026c*/ 	.word	0x00000006
        /*0270*/ 	.word	0x00000000
        /*0274*/ 	.short	0x010a
        /*0276*/ 	.byte	0x3f
	.zero		1


	//   ....[29]....
        /*0278*/ 	.word	0x0000b8a0
        /*027c*/ 	.word	0x00000003
        /*0280*/ 	.word	0x00000000
        /*0284*/ 	.short	0x010a
        /*0286*/ 	.byte	0x3f
	.zero		1


	//   ....[30]....
        /*0288*/ 	.word	0x0000b900
        /*028c*/ 	.word	0x0000009f
        /*0290*/ 	.word	0x00000000
        /*0294*/ 	.short	0x010a
        /*0296*/ 	.byte	0x3f
	.zero		1


	//   ....[31]....
        /*0298*/ 	.word	0x0000b950
        /*029c*/ 	.word	0x00000003
        /*02a0*/ 	.word	0x00000000
        /*02a4*/ 	.short	0x010a
        /*02a6*/ 	.byte	0x3f
	.zero		1


	//   ....[32]....
        /*02a8*/ 	.word	0x0000b9b0
        /*02ac*/ 	.word	0x00000005
        /*02b0*/ 	.word	0x00000000
        /*02b4*/ 	.short	0x010a
        /*02b6*/ 	.byte	0x3f
	.zero		1


	//   ....[33]....
        /*02b8*/ 	.word	0x0000ba00
        /*02bc*/ 	.word	0x0000009f
        /*02c0*/ 	.word	0x00000010
        /*02c4*/ 	.short	0x010a
        /*02c6*/ 	.byte	0x3f
	.zero		1


	//   ....[34]....
        /*02c8*/ 	.word	0x0000bad0
        /*02cc*/ 	.word	0x00000007
        /*02d0*/ 	.word	0x00000020
        /*02d4*/ 	.short	0x010a
        /*02d6*/ 	.byte	0x3f
	.zero		1


	//   ....[35]....
        /*02d8*/ 	.word	0x0000bba0
        /*02dc*/ 	.word	0x00000005
        /*02e0*/ 	.word	0x00000000
        /*02e4*/ 	.short	0x010a
        /*02e6*/ 	.byte	0x3f
	.zero		1


	//   ....[36]....
        /*02e8*/ 	.word	0x0000bbf0
        /*02ec*/ 	.word	0x00000007
        /*02f0*/ 	.word	0x00000000
        /*02f4*/ 	.short	0x010a
        /*02f6*/ 	.byte	0x3f
	.zero		1


	//   ....[37]....
        /*02f8*/ 	.word	0x0000bc40
        /*02fc*/ 	.word	0x00000006
        /*0300*/ 	.word	0x00000000
        /*0304*/ 	.short	0x010a
        /*0306*/ 	.byte	0x3f
	.zero		1


	//----- nvinfo : EIATTR_NUM_MBARRIERS
	.align		4
.L_35:
        /*0308*/ 	.byte	0x03, 0x38
        /*030a*/ 	.short	0x000e


	//----- nvinfo : EIATTR_EXIT_INSTR_OFFSETS
	.align		4
        /*030c*/ 	.byte	0x04, 0x1c
        /*030e*/ 	.short	(.L_37 - .L_36)


	//   ....[0]....
.L_36:
        /*0310*/ 	.word	0x00001490


	//   ....[1]....
        /*0314*/ 	.word	0x000014f0


	//   ....[2]....
        /*0318*/ 	.word	0x0000a7b0


	//   ....[3]....
        /*031c*/ 	.word	0x0000a7e0


	//   ....[4]....
        /*0320*/ 	.word	0x0000b8f0


	//----- nvinfo : EIATTR_MAX_THREADS
	.align		4
.L_37:
        /*0324*/ 	.byte	0x04, 0x05
        /*0326*/ 	.short	(.L_39 - .L_38)
.L_38:
        /*0328*/ 	.word	0x00000180
        /*032c*/ 	.word	0x00000001
        /*0330*/ 	.word	0x00000001


	//----- nvinfo : EIATTR_CRS_STACK_SIZE
	.align		4
.L_39:
        /*0334*/ 	.byte	0x04, 0x1e
        /*0336*/ 	.short	(.L_41 - .L_40)
.L_40:
        /*0338*/ 	.word	0x00000000


	//----- nvinfo : EIATTR_CBANK_PARAM_SIZE
	.align		4
.L_41:
        /*033c*/ 	.byte	0x03, 0x19
        /*033e*/ 	.short	0x0470


	//----- nvinfo : EIATTR_PARAM_CBANK
	.align		4
        /*0340*/ 	.byte	0x04, 0x0a
        /*0342*/ 	.short	(.L_43 - .L_42)
	.align		4
.L_42:
        /*0344*/ 	.word	index@(.nv.constant0._ZN7cutlass13device_kernelINS_4gemm6kernel13GemmUniversalIN4cute5tupleIJiiiiEEENS1_10collective13CollectiveMmaINS1_34MainloopSm90TmaGmmaWarpSpecializedILi4ENS5_IJNS4_1CILi2EEESB_NSA_ILi1EEEEEENS1_32KernelTmaWarpSpecializedPingpongEEENS5_IJNSA_ILi64EEENSA_ILi256EEESG_EEENS_10bfloat16_tENS5_IJlSC_lEEESJ_SK_NS4_8TiledMMAINS4_8MMA_AtomIJNS4_4SM904GMMA28MMA_64x256x16_F32BF16BF16_SSILNSO_5MajorE0ELSQ_0ELNSO_7ScaleInE1ELSR_1EEEEEENS4_6LayoutINS5_IJSC_SC_SC_EEENS5_IJNSA_ILi0EEESW_SW_EEEEENS5_IJNS4_10UnderscoreESZ_SZ_EEEEENS4_23SM90_TMA_LOAD_MULTICASTENS4_14ComposedLayoutINS4_7SwizzleILi3ELi4ELi3EEENS4_18smem_ptr_flag_bitsILi16EEENSU_INS5_IJNSA_ILi8EEESG_EEENS5_IJSG_SC_EEEEEEEvNS4_8identityES12_S1C_vS1D_EENS_8epilogue10collective6detail29Sm90TmaWarpSpecializedAdapterINS1G_15DefaultEpilogueISJ_SK_SK_NS1F_6thread17LinearCombinationISJ_Li1EffLNS1K_9ScaleType4KindE0ELNS_15FloatRoundStyleE2ESJ_EENS1_15EpilogueDefaultEEEEEvvEEEEvNT_6ParamsE)
        /*0348*/ 	.short	0x0210
        /*034a*/ 	.short	0x0470


	//----- nvinfo : EIATTR_SW_WAR
	.align		4
.L_43:
        /*034c*/ 	.byte	0x04, 0x36
        /*034e*/ 	.short	(.L_45 - .L_44)
.L_44:
        /*0350*/ 	.word	0x00000008
.L_45:


//--------------------- .nv.callgraph             --------------------------
	.section	.nv.callgraph,"",@"SHT_CUDA_CALLGRAPH"
	.align	4
	.sectionentsize	8
	.align		4
        /*0000*/ 	.word	0x00000000
	.align		4
        /*0004*/ 	.word	0xffffffff
	.align		4
        /*0008*/ 	.word	index@(_ZN7cutlass13device_kernelINS_4gemm6kernel13GemmUniversalIN4cute5tupleIJiiiiEEENS1_10collective13CollectiveMmaINS1_34MainloopSm90TmaGmmaWarpSpecializedILi4ENS5_IJNS4_1CILi2EEESB_NSA_ILi1EEEEEENS1_32KernelTmaWarpSpecializedPingpongEEENS5_IJNSA_ILi64EEENSA_ILi256EEESG_EEENS_10bfloat16_tENS5_IJlSC_lEEESJ_SK_NS4_8TiledMMAINS4_8MMA_AtomIJNS4_4SM904GMMA28MMA_64x256x16_F32BF16BF16_SSILNSO_5MajorE0ELSQ_0ELNSO_7ScaleInE1ELSR_1EEEEEENS4_6LayoutINS5_IJSC_SC_SC_EEENS5_IJNSA_ILi0EEESW_SW_EEEEENS5_IJNS4_10UnderscoreESZ_SZ_EEEEENS4_23SM90_TMA_LOAD_MULTICASTENS4_14ComposedLayoutINS4_7SwizzleILi3ELi4ELi3EEENS4_18smem_ptr_flag_bitsILi16EEENSU_INS5_IJNSA_ILi8EEESG_EEENS5_IJSG_SC_EEEEEEEvNS4_8identityES12_S1C_vS1D_EENS_8epilogue10collective6detail29Sm90TmaWarpSpecializedAdapterINS1G_15DefaultEpilogueISJ_SK_SK_NS1F_6thread17LinearCombinationISJ_Li1EffLNS1K_9ScaleType4KindE0ELNS_15FloatRoundStyleE2ESJ_EENS1_15EpilogueDefaultEEEEEvvEEEEvNT_6ParamsE)
	.align		4
        /*000c*/ 	.word	index@(__assertfail)
	.align		4
        /*0010*/ 	.word	0x00000000
	.align		4
        /*0014*/ 	.word	0xfffffffe
	.align		4
        /*0018*/ 	.word	0x00000000
	.align		4
        /*001c*/ 	.word	0xfffffffd
	.align		4
        /*0020*/ 	.word	0x00000000
	.align		4
        /*0024*/ 	.word	0xfffffffc


//--------------------- .nv.constant4             --------------------------
	.section	.nv.constant4,"a",@progbits
	.align	8
	.align		8
.nv.constant4:
        /*0000*/ 	.dword	__assertfail
	.align		8
        /*0008*/ 	.dword	__unnamed_1
	.align		8
        /*0010*/ 	.dword	_ZN39_INTERNAL_8543925c_4_k_cu_53716ac7_37224cuda3std3__45__cpo5beginE
	.align		8
        /*0018*/ 	.dword	_ZN39_INTERNAL_8543925c_4_k_cu_53716ac7_37224cuda3std3__45__cpo3endE
	.align		8
        /*0020*/ 	.dword	_ZN39_INTERNAL_8543925c_4_k_cu_53716ac7_37224cuda3std3__45__cpo6cbeginE
	.align		8
        /*0028*/ 	.dword	_ZN39_INTERNAL_8543925c_4_k_cu_53716ac7_37224cuda3std3__45__cpo4cendE
	.align		8
        /*0030*/ 	.dword	_ZN39_INTERNAL_8543925c_4_k_cu_53716ac7_37224cuda3std3__441_GLOBAL__N__8543925c_4_k_cu_53716ac7_37226ignoreE
	.align		8
        /*0038*/ 	.dword	_ZN39_INTERNAL_8543925c_4_k_cu_53716ac7_37224cuda3std3__419piecewise_constructE
	.align		8
        /*0040*/ 	.dword	_ZN39_INTERNAL_8543925c_4_k_cu_53716ac7_37224cuda3std3__48in_placeE
	.align		8
        /*0048*/ 	.dword	_ZN39_INTERNAL_8543925c_4_k_cu_53716ac7_37224cuda3std6ranges3__45__cpo4swapE
	.align		8
        /*0050*/ 	.dword	_ZN39_INTERNAL_8543925c_4_k_cu_53716ac7_37224cuda3std6ranges3__45__cpo9iter_moveE
	.align		8
        /*0058*/ 	.dword	_ZN39_INTERNAL_8543925c_4_k_cu_53716ac7_37224cute7productE
	.align		8
        /*0060*/ 	.dword	_ZN39_INTERNAL_8543925c_4_k_cu_53716ac7_37224cute1_E
	.align		8
        /*0068*/ 	.dword	$str$22
	.align		8
        /*0070*/ 	.dword	$str$23


//--------------------- .text._ZN7cutlass13device_kernelINS_4gemm6kernel13GemmUniversalIN4cute5tupleIJiiiiEEENS1_10collective13CollectiveMmaINS1_34MainloopSm90TmaGmmaWarpSpecializedILi4ENS5_IJNS4_1CILi2EEESB_NSA_ILi1EEEEEENS1_32KernelTmaWarpSpecializedPingpongEEENS5_IJNSA_ILi64EEENSA_ILi256EEESG_EEENS_10bfloat16_tENS5_IJlSC_lEEESJ_SK_NS4_8TiledMMAINS4_8MMA_AtomIJNS4_4SM904GMMA28MMA_64x256x16_F32BF16BF16_SSILNSO_5MajorE0ELSQ_0ELNSO_7ScaleInE1ELSR_1EEEEEENS4_6LayoutINS5_IJSC_SC_SC_EEENS5_IJNSA_ILi0EEESW_SW_EEEEENS5_IJNS4_10UnderscoreESZ_SZ_EEEEENS4_23SM90_TMA_LOAD_MULTICASTENS4_14ComposedLayoutINS4_7SwizzleILi3ELi4ELi3EEENS4_18smem_ptr_flag_bitsILi16EEENSU_INS5_IJNSA_ILi8EEESG_EEENS5_IJSG_SC_EEEEEEEvNS4_8identityES12_S1C_vS1D_EENS_8epilogue10collective6detail29Sm90TmaWarpSpecializedAdapterINS1G_15DefaultEpilogueISJ_SK_SK_NS1F_6thread17LinearCombinationISJ_Li1EffLNS1K_9ScaleType4KindE0ELNS_15FloatRoundStyleE2ESJ_EENS1_15EpilogueDefaultEEEEEvvEEEEvNT_6ParamsE --------------------------
	.section	.text._ZN7cutlass13device_kernelINS_4gemm6kernel13GemmUniversalIN4cute5tupleIJiiiiEEENS1_10collective13CollectiveMmaINS1_34MainloopSm90TmaGmmaWarpSpecializedILi4ENS5_IJNS4_1CILi2EEESB_NSA_ILi1EEEEEENS1_32KernelTmaWarpSpecializedPingpongEEENS5_IJNSA_ILi64EEENSA_ILi256EEESG_EEENS_10bfloat16_tENS5_IJlSC_lEEESJ_SK_NS4_8TiledMMAINS4_8MMA_AtomIJNS4_4SM904GMMA28MMA_64x256x16_F32BF16BF16_SSILNSO_5MajorE0ELSQ_0ELNSO_7ScaleInE1ELSR_1EEEEEENS4_6LayoutINS5_IJSC_SC_SC_EEENS5_IJNSA_ILi0EEESW_SW_EEEEENS5_IJNS4_10UnderscoreESZ_SZ_EEEEENS4_23SM90_TMA_LOAD_MULTICASTENS4_14ComposedLayoutINS4_7SwizzleILi3ELi4ELi3EEENS4_18smem_ptr_flag_bitsILi16EEENSU_INS5_IJNSA_ILi8EEESG_EEENS5_IJSG_SC_EEEEEEEvNS4_8identityES12_S1C_vS1D_EENS_8epilogue10collective6detail29Sm90TmaWarpSpecializedAdapterINS1G_15DefaultEpilogueISJ_SK_SK_NS1F_6thread17LinearCombinationISJ_Li1EffLNS1K_9ScaleType4KindE0ELNS_15FloatRoundStyleE2ESJ_EENS1_15EpilogueDefaultEEEEEvvEEEEvNT_6ParamsE,"ax",@progbits
	.align	128
.text._ZN7cutlass13device_kernelINS_4gemm6kernel13GemmUniversalIN4cute5tupleIJiiiiEEENS1_10collective13CollectiveMmaINS1_34MainloopSm90TmaGmmaWarpSpecializedILi4ENS5_IJNS4_1CILi2EEESB_NSA_ILi1EEEEEENS1_32KernelTmaWarpSpecializedPingpongEEENS5_IJNSA_ILi64EEENSA_ILi256EEESG_EEENS_10bfloat16_tENS5_IJlSC_lEEESJ_SK_NS4_8TiledMMAINS4_8MMA_AtomIJNS4_4SM904GMMA28MMA_64x256x16_F32BF16BF16_SSILNSO_5MajorE0ELSQ_0ELNSO_7ScaleInE1ELSR_1EEEEEENS4_6LayoutINS5_IJSC_SC_SC_EEENS5_IJNSA_ILi0EEESW_SW_EEEEENS5_IJNS4_10UnderscoreESZ_SZ_EEEEENS4_23SM90_TMA_LOAD_MULTICASTENS4_14ComposedLayoutINS4_7SwizzleILi3ELi4ELi3EEENS4_18smem_ptr_flag_bitsILi16EEENSU_INS5_IJNSA_ILi8EEESG_EEENS5_IJSG_SC_EEEEEEEvNS4_8identityES12_S1C_vS1D_EENS_8epilogue10collective6detail29Sm90TmaWarpSpecializedAdapterINS1G_15DefaultEpilogueISJ_SK_SK_NS1F_6thread17LinearCombinationISJ_Li1EffLNS1K_9ScaleType4KindE0ELNS_15FloatRoundStyleE2ESJ_EENS1_15EpilogueDefaultEEEEEvvEEEEvNT_6ParamsE:
        .type           _ZN7cutlass13device_kernelINS_4gemm6kernel13GemmUniversalIN4cute5tupleIJiiiiEEENS1_10collective13CollectiveMmaINS1_34MainloopSm90TmaGmmaWarpSpecializedILi4ENS5_IJNS4_1CILi2EEESB_NSA_ILi1EEEEEENS1_32KernelTmaWarpSpecializedPingpongEEENS5_IJNSA_ILi64EEENSA_ILi256EEESG_EEENS_10bfloat16_tENS5_IJlSC_lEEESJ_SK_NS4_8TiledMMAINS4_8MMA_AtomIJNS4_4SM904GMMA28MMA_64x256x16_F32BF16BF16_SSILNSO_5MajorE0ELSQ_0ELNSO_7ScaleInE1ELSR_1EEEEEENS4_6LayoutINS5_IJSC_SC_SC_EEENS5_IJNSA_ILi0EEESW_SW_EEEEENS5_IJNS4_10UnderscoreESZ_SZ_EEEEENS4_23SM90_TMA_LOAD_MULTICASTENS4_14ComposedLayoutINS4_7SwizzleILi3ELi4ELi3EEENS4_18smem_ptr_flag_bitsILi16EEENSU_INS5_IJNSA_ILi8EEESG_EEENS5_IJSG_SC_EEEEEEEvNS4_8identityES12_S1C_vS1D_EENS_8epilogue10collective6detail29Sm90TmaWarpSpecializedAdapterINS1G_15DefaultEpilogueISJ_SK_SK_NS1F_6thread17LinearCombinationISJ_Li1EffLNS1K_9ScaleType4KindE0ELNS_15FloatRoundStyleE2ESJ_EENS1_15EpilogueDefaultEEEEEvvEEEEvNT_6ParamsE,@function
        .size           _ZN7cutlass13device_kernelINS_4gemm6kernel13GemmUniversalIN4cute5tupleIJiiiiEEENS1_10collective13CollectiveMmaINS1_34MainloopSm90TmaGmmaWarpSpecializedILi4ENS5_IJNS4_1CILi2EEESB_NSA_ILi1EEEEEENS1_32KernelTmaWarpSpecializedPingpongEEENS5_IJNSA_ILi64EEENSA_ILi256EEESG_EEENS_10bfloat16_tENS5_IJlSC_lEEESJ_SK_NS4_8TiledMMAINS4_8MMA_AtomIJNS4_4SM904GMMA28MMA_64x256x16_F32BF16BF16_SSILNSO_5MajorE0ELSQ_0ELNSO_7ScaleInE1ELSR_1EEEEEENS4_6LayoutINS5_IJSC_SC_SC_EEENS5_IJNSA_ILi0EEESW_SW_EEEEENS5_IJNS4_10UnderscoreESZ_SZ_EEEEENS4_23SM90_TMA_LOAD_MULTICASTENS4_14ComposedLayoutINS4_7SwizzleILi3ELi4ELi3EEENS4_18smem_ptr_flag_bitsILi16EEENSU_INS5_IJNSA_ILi8EEESG_EEENS5_IJSG_SC_EEEEEEEvNS4_8identityES12_S1C_vS1D_EENS_8epilogue10collective6detail29Sm90TmaWarpSpecializedAdapterINS1G_15DefaultEpilogueISJ_SK_SK_NS1F_6thread17LinearCombinationISJ_Li1EffLNS1K_9ScaleType4KindE0ELNS_15FloatRoundStyleE2ESJ_EENS1_15EpilogueDefaultEEEEEvvEEEEvNT_6ParamsE,(.L_x_328 - _ZN7cutlass13device_kernelINS_4gemm6kernel13GemmUniversalIN4cute5tupleIJiiiiEEENS1_10collective13CollectiveMmaINS1_34MainloopSm90TmaGmmaWarpSpecializedILi4ENS5_IJNS4_1CILi2EEESB_NSA_ILi1EEEEEENS1_32KernelTmaWarpSpecializedPingpongEEENS5_IJNSA_ILi64EEENSA_ILi256EEESG_EEENS_10bfloat16_tENS5_IJlSC_lEEESJ_SK_NS4_8TiledMMAINS4_8MMA_AtomIJNS4_4SM904GMMA28MMA_64x256x16_F32BF16BF16_SSILNSO_5MajorE0ELSQ_0ELNSO_7ScaleInE1ELSR_1EEEEEENS4_6LayoutINS5_IJSC_SC_SC_EEENS5_IJNSA_ILi0EEESW_SW_EEEEENS5_IJNS4_10UnderscoreESZ_SZ_EEEEENS4_23SM90_TMA_LOAD_MULTICASTENS4_14ComposedLayoutINS4_7SwizzleILi3ELi4ELi3EEENS4_18smem_ptr_flag_bitsILi16EEENSU_INS5_IJNSA_ILi8EEESG_EEENS5_IJSG_SC_EEEEEEEvNS4_8identityES12_S1C_vS1D_EENS_8epilogue10collective6detail29Sm90TmaWarpSpecializedAdapterINS1G_15DefaultEpilogueISJ_SK_SK_NS1F_6thread17LinearCombinationISJ_Li1EffLNS1K_9ScaleType4KindE0ELNS_15FloatRoundStyleE2ESJ_EENS1_15EpilogueDefaultEEEEEvvEEEEvNT_6ParamsE)
        .other          _ZN7cutlass13device_kernelINS_4gemm6kernel13GemmUniversalIN4cute5tupleIJiiiiEEENS1_10collective13CollectiveMmaINS1_34MainloopSm90TmaGmmaWarpSpecializedILi4ENS5_IJNS4_1CILi2EEESB_NSA_ILi1EEEEEENS1_32KernelTmaWarpSpecializedPingpongEEENS5_IJNSA_ILi64EEENSA_ILi256EEESG_EEENS_10bfloat16_tENS5_IJlSC_lEEESJ_SK_NS4_8TiledMMAINS4_8MMA_AtomIJNS4_4SM904GMMA28MMA_64x256x16_F32BF16BF16_SSILNSO_5MajorE0ELSQ_0ELNSO_7ScaleInE1ELSR_1EEEEEENS4_6LayoutINS5_IJSC_SC_SC_EEENS5_IJNSA_ILi0EEESW_SW_EEEEENS5_IJNS4_10UnderscoreESZ_SZ_EEEEENS4_23SM90_TMA_LOAD_MULTICASTENS4_14ComposedLayoutINS4_7SwizzleILi3ELi4ELi3EEENS4_18smem_ptr_flag_bitsILi16EEENSU_INS5_IJNSA_ILi8EEESG_EEENS5_IJSG_SC_EEEEEEEvNS4_8identityES12_S1C_vS1D_EENS_8epilogue10collective6detail29Sm90TmaWarpSpecializedAdapterINS1G_15DefaultEpilogueISJ_SK_SK_NS1F_6thread17LinearCombinationISJ_Li1EffLNS1K_9ScaleType4KindE0ELNS_15FloatRoundStyleE2ESJ_EENS1_15EpilogueDefaultEEEEEvvEEEEvNT_6ParamsE,@"STO_CUDA_ENTRY STV_DEFAULT"
_ZN7cutlass13device_kernelINS_4gemm6kernel13GemmUniversalIN4cute5tupleIJiiiiEEENS1_10collective13CollectiveMmaINS1_34MainloopSm90TmaGmmaWarpSpecializedILi4ENS5_IJNS4_1CILi2EEESB_NSA_ILi1EEEEEENS1_32KernelTmaWarpSpecializedPingpongEEENS5_IJNSA_ILi64EEENSA_ILi256EEESG_EEENS_10bfloat16_tENS5_IJlSC_lEEESJ_SK_NS4_8TiledMMAINS4_8MMA_AtomIJNS4_4SM904GMMA28MMA_64x256x16_F32BF16BF16_SSILNSO_5MajorE0ELSQ_0ELNSO_7ScaleInE1ELSR_1EEEEEENS4_6LayoutINS5_IJSC_SC_SC_EEENS5_IJNSA_ILi0EEESW_SW_EEEEENS5_IJNS4_10UnderscoreESZ_SZ_EEEEENS4_23SM90_TMA_LOAD_MULTICASTENS4_14ComposedLayoutINS4_7SwizzleILi3ELi4ELi3EEENS4_18smem_ptr_flag_bitsILi16EEENSU_INS5_IJNSA_ILi8EEESG_EEENS5_IJSG_SC_EEEEEEEvNS4_8identityES12_S1C_vS1D_EENS_8epilogue10collective6detail29Sm90TmaWarpSpecializedAdapterINS1G_15DefaultEpilogueISJ_SK_SK_NS1F_6thread17LinearCombinationISJ_Li1EffLNS1K_9ScaleType4KindE0ELNS_15FloatRoundStyleE2ESJ_EENS1_15EpilogueDefaultEEEEEvvEEEEvNT_6ParamsE:
[----:B------:R-:W0:Y:S01]  /*0000*/  LDC R1, c[0x0][0x28] ;  /* 0x00000a00ff017b82 */ /* 0x000e220000000800 */
[----:B------:R-:W1:Y:S01]  /*0010*/  S2R R0, SR_TID.X ;  /* 0x0000000000007919 */ /* 0x000e620000002100 */
[----:B------:R-:W-:Y:S01]  /*0020*/  ELECT P0, URZ, PT ;  /* 0x00000000003f782f */ /* 0x000fe20003800000 */
[----:B------:R-:W-:Y:S01]  /*0030*/  BSSY B0, `(.L_x_0) ;  /* 0x0000014000007945 */ /* 0x000fe20003800000 */
[--C-:B-1----:R-:W-:Y:S02]  /*0040*/  SHF.R.U32.HI R2, RZ, 0x5, R0.reuse ;  /* 0x00000005ff027819 */ /* 0x102fe40000011600 */
[----:B------:R-:W-:-:S03]  /*0050*/  SHF.R.U32.HI R4, RZ, 0x7, R0 ;  /* 0x00000007ff047819 */ /* 0x000fc60000011600 */
[----:B------:R-:W1:Y:S02]  /*0060*/  SHFL.IDX PT, R3, R2, RZ, 0x1f ;  /* 0x00001fff02037589 */ /* 0x000e6400000e0000 */
[----:B-1----:R-:W-:Y:S02]  /*0070*/  R2UR UR6, R3 ;  /* 0x00000000030672ca */ /* 0x002fe400000e0000 */
[----:B------:R1:W2:Y:S11]  /*0080*/  SHFL.IDX PT, R3, R4, RZ, 0x1f ;  /* 0x00001fff04037589 */ /* 0x0002b600000e0000 */
[----:B------:R-:W-:-:S02]  /*0090*/  USHF.R.S32.HI UR4, URZ, 0x1f, UR6 ;  /* 0x0000001f3f047899 */ /* 0x000fc40008011406 */
[----:B------:R-:W-:Y:S02]  /*00a0*/  ISETP.NE.OR P0, PT, RZ, UR6, !P0 ;  /* 0x00000006ff007c0c */ /* 0x000fe4000c705670 */
[----:B------:R-:W-:-:S04]  /*00b0*/  ULEA.HI UR4, UR4, UR6, URZ, 0x2 ;  /* 0x0000000604047291 */ /* 0x000fc8000f8f103f */
[----:B------:R-:W-:-:S04]  /*00c0*/  ULOP3.LUT UR4, UR4, 0xfffffffc, URZ, 0xc0, !UPT ;  /* 0xfffffffc04047892 */ /* 0x000fc8000f8ec03f */
[----:B------:R-:W-:-:S03]  /*00d0*/  UIADD3 UR6, UR6, -UR4, URZ ;  /* 0x8000000406067290 */ /* 0x000fc6000fffe03f */
[----:B012---:R-:W-:Y:S09]  /*00e0*/  @P0 BRA `(.L_x_1) ;  /* 0x0000000000200947 */ /* 0x007ff20003800000 */
[----:B------:R-:W-:Y:S02]  /*00f0*/  ULDC.64 UR4, c[0x0][0x198] ;  /* 0x0000660000047ab9 */ /* 0x000fe40000000a00 */
[----:B------:R-:W-:Y:S02]  /*0100*/  UIADD3 UR8, UP0, UR4, 0xf0, URZ ;  /* 0x000000f004087890 */ /* 0x000fe4000ff1e03f */
[----:B------:R-:W-:Y:S02]  /*0110*/  UIADD3 UR4, UP1, UR4, 0x1f0, URZ ;  /* 0x000001f004047890 */ /* 0x000fe4000ff3e03f */
[----:B------:R-:W-:Y:S02]  /*0120*/  UIADD3.X UR9, URZ, UR5, URZ, UP0, !UPT ;  /* 0x000000053f097290 */ /* 0x000fe400087fe43f */
[----:B------:R-:W-:-:S07]  /*0130*/  UIADD3.X UR5, URZ, UR5, URZ, UP1, !UPT ;  /* 0x000000053f057290 */ /* 0x000fce0008ffe43f */
[----:B------:R0:W-:Y:S02]  /*0140*/  UTMACCTL.PF [UR8] ;  /* 0x00000000080079b9 */ /* 0x0001e40008040000 */
[----:B------:R0:W-:Y:S02]  /*0150*/  UTMACCTL.PF [UR4] ;  /* 0x00000000040079b9 */ /* 0x0001e40008040000 */
[----:B0-----:R-:W-:Y:S01]  /*0160*/  NOP ;  /* 0x0000000000007918 */ /* 0x001fe20000000000 */
.L_x_1:
[----:B------:R-:W-:Y:S05]  /*0170*/  BSYNC B0 ;  /* 0x0000000000007941 */ /* 0x000fea0003800000 */
.L_x_0:
[----:B------:R-:W0:Y:S01]  /*0180*/  SHFL.IDX PT, R5, R2, RZ, 0x1f ;  /* 0x00001fff02057589 */ /* 0x000e2200000e0000 */
[----:B------:R-:W-:Y:S01]  /*0190*/  R2UR UR19, R3 ;  /* 0x00000000031372ca */ /* 0x000fe200000e0000 */
[----:B------:R-:W-:-:S04]  /*01a0*/  UISETP.NE.AND UP0, UPT, UR6, 0x3, UPT ;  /* 0x000000030600788c */ /* 0x000fc8000bf05270 */
[----:B------:R-:W-:-:S08]  /*01b0*/  UISETP.EQ.OR UP0, UPT, UR6, URZ, !UP0 ;  /* 0x0000003f0600728c */ /* 0x000fd0000c702670 */
[----:B------:R-:W-:Y:S02]  /*01c0*/  UIADD3 UR14, UR19, -0x1, URZ ;  /* 0xffffffff130e7890 */ /* 0x000fe4000fffe03f */
[----:B------:R-:W-:Y:S02]  /*01d0*/  UISETP.EQ.AND UP0, UPT, UR19, URZ, UP0 ;  /* 0x0000003f1300728c */ /* 0x000fe40008702270 */
[----:B------:R-:W-:Y:S02]  /*01e0*/  UISETP.GE.U32.AND UP1, UPT, UR14, 0x2, UPT ;  /* 0x000000020e00788c */ /* 0x000fe4000bf26070 */
[----:B------:R-:W-:Y:S01]  /*01f0*/  USEL UR41, URZ, 0x1, !UP0 ;  /* 0x000000013f297887 */ /* 0x000fe2000c000000 */
[----:B0-----:R-:W-:-:S03]  /*0200*/  ISETP.NE.AND P0, PT, R5, RZ, PT ;  /* 0x000000ff0500720c */ /* 0x001fc60003f05270 */
[----:B------:R-:W-:-:S10]  /*0210*/  USEL UR41, UR41, 0x2, UP1 ;  /* 0x0000000229297887 */ /* 0x000fd40008800000 */
[----:B------:R-:W-:Y:S05]  /*0220*/  @P0 BRA `(.L_x_2) ;  /* 0x0000000000580947 */ /* 0x000fea0003800000 */
[----:B------:R-:W0:Y:S01]  /*0230*/  S2UR UR7, SR_CgaCtaId ;  /* 0x00000000000779c3 */ /* 0x000e220000008800 */
[----:B------:R-:W-:Y:S01]  /*0240*/  UMOV UR4, 0x400 ;  /* 0x0000040000047882 */ /* 0x000fe20000000000 */
[----:B------:R-:W-:Y:S01]  /*0250*/  UMOV UR5, 0x1 ;  /* 0x0000000100057882 */ /* 0x000fe20000000000 */
[----:B------:R-:W-:Y:S01]  /*0260*/  UMOV UR8, 0x3 ;  /* 0x0000000300087882 */ /* 0x000fe20000000000 */
[----:B------:R-:W-:Y:S01]  /*0270*/  ELECT P0, URZ, PT ;  /* 0x00000000003f782f */ /* 0x000fe20003800000 */
[----:B------:R-:W-:-:S04]  /*0280*/  UIADD3 UR8, -UR8, 0x100000, URZ ;  /* 0x0010000008087890 */ /* 0x000fc8000fffe13f */
[----:B------:R-:W-:Y:S02]  /*0290*/  USHF.L.U32 UR9, UR8, 0xb, URZ ;  /* 0x0000000b08097899 */ /* 0x000fe4000800063f */
[----:B------:R-:W-:Y:S02]  /*02a0*/  USHF.L.U32 UR8, UR8, 0x1, URZ ;  /* 0x0000000108087899 */ /* 0x000fe4000800063f */
[----:B0-----:R-:W-:Y:S02]  /*02b0*/  ULEA UR7, UR7, UR4, 0x18 ;  /* 0x0000000407077291 */ /* 0x001fe4000f8ec03f */
[----:B------:R-:W-:-:S04]  /*02c0*/  UIADD3 UR4, -UR5, 0x100000, URZ ;  /* 0x0010000005047890 */ /* 0x000fc8000fffe13f */
[----:B------:R-:W-:Y:S02]  /*02d0*/  USHF.L.U32 UR5, UR4, 0xb, URZ ;  /* 0x0000000b04057899 */ /* 0x000fe4000800063f */
[----:B------:R-:W-:Y:S01]  /*02e0*/  USHF.L.U32 UR4, UR4, 0x1, URZ ;  /* 0x0000000104047899 */ /* 0x000fe2000800063f */
[----:B------:R-:W0:Y:S11]  /*02f0*/  FENCE.VIEW.ASYNC.S ;  /* 0x00000000000073c6 */ /* 0x000e360000000000 */
[----:B0-----:R0:W1:Y:S01]  /*0300*/  SYNCS.EXCH.64 URZ, [UR7], UR4 ;  /* 0x00000004073f75b2 */ /* 0x0010620008000100 */
[----:B------:R0:W2:Y:S01]  /*0310*/  SYNCS.EXCH.64 URZ, [UR7+0x20], UR8 ;  /* 0x00002008073f75b2 */ /* 0x0000a20008000100 */
[----:B------:R0:W3:Y:S01]  /*0320*/  SYNCS.EXCH.64 URZ, [UR7+0x8], UR4 ;  /* 0x00000804073f75b2 */ /* 0x0000e20008000100 */
[----:B------:R0:W4:Y:S01]  /*0330*/  SYNCS.EXCH.64 URZ, [UR7+0x28], UR8 ;  /* 0x00002808073f75b2 */ /* 0x0001220008000100 */
[----:B------:R0:W0:Y:S01]  /*0340*/  SYNCS.EXCH.64 URZ, [UR7+0x10], UR4 ;  /* 0x00001004073f75b2 */ /* 0x0000220008000100 */
[----:B------:R0:W0:Y:S01]  /*0350*/  SYNCS.EXCH.64 URZ, [UR7+0x30], UR8 ;  /* 0x00003008073f75b2 */ /* 0x0000220008000100 */
[----:B------:R0:W0:Y:S01]  /*0360*/  SYNCS.EXCH.64 URZ, [UR7+0x18], UR4 ;  /* 0x00001804073f75b2 */ /* 0x0000220008000100 */
[----:B------:R0:W0:Y:S01]  /*0370*/  SYNCS.EXCH.64 URZ, [UR7+0x38], UR8 ;  /* 0x00003808073f75b2 */ /* 0x0000220008000100 */
[----:B------:R-:W-:Y:S01]  /*0380*/  NOP ;  /* 0x0000000000007918 */ /* 0x000fe20000000000 */
.L_x_2:
[----:B------:R-:W5:Y:S01]  /*0390*/  S2UR UR15, SR_CTAID.X ;  /* 0x00000000000f79c3 */ /* 0x000f620000002500 */
[----:B------:R-:W-:Y:S01]  /*03a0*/  SHF.R.S32.HI R3, RZ, 0x1f, R0 ;  /* 0x0000001fff037819 */ /* 0x000fe20000011400 */
[----:B------:R-:W1:Y:S01]  /*03b0*/  SHFL.IDX PT, R8, R2, RZ, 0x1f ;  /* 0x00001fff02087589 */ /* 0x000e6200000e0000 */
[----:B0-----:R-:W-:Y:S01]  /*03c0*/  ULDC UR4, c[0x0][0x150] ;  /* 0x0000540000047ab9 */ /* 0x001fe20000000800 */
[----:B------:R-:W-:Y:S02]  /*03d0*/  ELECT P0, URZ, PT ;  /* 0x00000000003f782f */ /* 0x000fe40003800000 */
[----:B------:R-:W-:Y:S01]  /*03e0*/  LEA.HI R3, R3, R0, RZ, 0x7 ;  /* 0x0000000003037211 */ /* 0x000fe200078f38ff */
[----:B------:R0:W2:Y:S01]  /*03f0*/  SHFL.IDX PT, R9, R2, RZ, 0x1f ;  /* 0x00001fff02097589 */ /* 0x0000a200000e0000 */
[----:B------:R-:W-:Y:S01]  /*0400*/  ELECT P1, URZ, PT ;  /* 0x00000000003f782f */ /* 0x000fe20003820000 */
[----:B------:R-:W3:Y:S01]  /*0410*/  S2UR UR8, SR_CTAID.Y ;  /* 0x00000000000879c3 */ /* 0x000ee20000002600 */
[----:B------:R-:W-:Y:S01]  /*0420*/  LOP3.LUT R3, R3, 0xffffff80, RZ, 0xc0, !PT ;  /* 0xffffff8003037812 */ /* 0x000fe200078ec0ff */
[----:B------:R-:W-:Y:S01]  /*0430*/  ULDC UR7, c[0x0][0x144] ;  /* 0x0000510000077ab9 */ /* 0x000fe20000000800 */
[----:B------:R-:W-:Y:S01]  /*0440*/  UMOV UR18, 0x80 ;  /* 0x0000008000127882 */ /* 0x000fe20000000000 */
[----:B------:R-:W-:Y:S01]  /*0450*/  NOP ;  /* 0x0000000000007918 */ /* 0x000fe20000000000 */
[----:B------:R-:W-:Y:S01]  /*0460*/  NOP ;  /* 0x0000000000007918 */ /* 0x000fe20000000000 */
[----:B------:R-:W-:Y:S01]  /*0470*/  IMAD.IADD R3, R0, 0x1, -R3 ;  /* 0x0000000100037824 */ /* 0x000fe200078e0a03 */
[----:B0-----:R-:W-:Y:S01]  /*0480*/  SHF.R.S32.HI R2, RZ, 0x1f, R5 ;  /* 0x0000001fff027819 */ /* 0x001fe20000011405 */
[----:B------:R-:W-:Y:S01]  /*0490*/  ULDC UR17, c[0x0][0x148] ;  /* 0x0000520000117ab9 */ /* 0x000fe20000000800 */
[----:B------:R-:W-:Y:S01]  /*04a0*/  IMAD.MOV.U32 R152, RZ, RZ, 0x1 ;  /* 0x00000001ff987424 */ /* 0x000fe200078e00ff */
[----:B------:R-:W-:-:S02]  /*04b0*/  ISETP.NE.AND P2, PT, RZ, UR19, PT ;  /* 0x00000013ff007c0c */ /* 0x000fc4000bf45270 */
[----:B------:R-:W-:Y:S02]  /*04c0*/  SHF.R.S32.HI R6, RZ, 0x1f, R3 ;  /* 0x0000001fff067819 */ /* 0x000fe40000011403 */
[----:B------:R-:W-:Y:S02]  /*04d0*/  LEA.HI R2, R2, R5, RZ, 0x2 ;  /* 0x0000000502027211 */ /* 0x000fe400078f10ff */
[----:B-----5:R-:W-:Y:S02]  /*04e0*/  I2FP.F32.U32 R10, UR15 ;  /* 0x0000000f000a7c45 */ /* 0x020fe40008201000 */
[----:B------:R-:W-:Y:S02]  /*04f0*/  LEA.HI R7, R6, R3, RZ, 0x3 ;  /* 0x0000000306077211 */ /* 0x000fe400078f18ff */
[----:B-1----:R-:W-:Y:S01]  /*0500*/  ISETP.NE.OR P0, PT, R8, RZ, !P0 ;  /* 0x000000ff0800720c */ /* 0x002fe20004705670 */
[----:B------:R-:W-:Y:S01]  /*0510*/  FMUL R10, R10, UR4 ;  /* 0x000000040a0a7c20 */ /* 0x000fe20008400000 */
[--C-:B------:R-:W-:Y:S01]  /*0520*/  SHF.R.S32.HI R8, RZ, 0x3, R7.reuse ;  /* 0x00000003ff087819 */ /* 0x100fe20000011407 */
[----:B------:R-:W-:Y:S01]  /*0530*/  ULDC UR4, c[0x0][0x154] ;  /* 0x0000550000047ab9 */ /* 0x000fe20000000800 */
[----:B------:R-:W-:-:S02]  /*0540*/  SHF.R.S32.HI R7, RZ, 0x1f, R7 ;  /* 0x0000001fff077819 */ /* 0x000fc40000011407 */
[----:B--2---:R-:W-:Y:S01]  /*0550*/  ISETP.NE.OR P1, PT, R9, RZ, !P1 ;  /* 0x000000ff0900720c */ /* 0x004fe20004f25670 */
[----:B------:R-:W0:Y:S01]  /*0560*/  F2I.U32.TRUNC.NTZ R10, R10 ;  /* 0x0000000a000a7305 */ /* 0x000e22000020f000 */
[----:B------:R-:W-:Y:S02]  /*0570*/  LEA.HI R7, R7, R8, RZ, 0x2 ;  /* 0x0000000807077211 */ /* 0x000fe400078f10ff */
[----:B---3--:R-:W-:Y:S02]  /*0580*/  I2FP.F32.U32 R9, UR8 ;  /* 0x0000000800097c45 */ /* 0x008fe40008201000 */
[----:B------:R-:W-:Y:S01]  /*0590*/  LOP3.LUT R7, R7, 0xfffffffc, RZ, 0xc0, !PT ;  /* 0xfffffffc07077812 */ /* 0x000fe200078ec0ff */
[----:B------:R-:W-:Y:S01]  /*05a0*/  VOTEU.ALL UP0, P0 ;  /* 0x00000000003f7886 */ /* 0x000fe20000000000 */
[----:B------:R-:W-:Y:S01]  /*05b0*/  LOP3.LUT R2, R2, 0x3ffffffc, RZ, 0xc0, !PT ;  /* 0x3ffffffc02027812 */ /* 0x000fe200078ec0ff */
[----:B------:R-:W-:Y:S02]  /*05c0*/  FMUL R9, R9, UR4 ;  /* 0x0000000409097c20 */ /* 0x000fe40008400000 */
[----:B------:R-:W-:Y:S01]  /*05d0*/  IMAD.IADD R7, R8, 0x1, -R7 ;  /* 0x0000000108077824 */ /* 0x000fe200078e0a07 */
[----:B------:R-:W1:Y:S01]  /*05e0*/  @!UP0 S2UR UR11, SR_CgaCtaId ;  /* 0x00000000000b89c3 */ /* 0x000e620000008800 */
[----:B------:R-:W-:Y:S01]  /*05f0*/  IMAD.IADD R2, R5, 0x1, -R2 ;  /* 0x0000000105027824 */ /* 0x000fe200078e0a02 */
[----:B------:R-:W-:Y:S01]  /*0600*/  VOTEU.ALL UP1, P1 ;  /* 0x00000000003f7886 */ /* 0x000fe20000820000 */
[----:B------:R-:W2:Y:S01]  /*0610*/  F2I.U32.TRUNC.NTZ R9, R9 ;  /* 0x0000000900097305 */ /* 0x000ea2000020f000 */
[----:B0-----:R-:W-:Y:S01]  /*0620*/  R2UR UR4, R10 ;  /* 0x000000000a0472ca */ /* 0x001fe200000e0000 */
[----:B------:R-:W-:Y:S01]  /*0630*/  IMAD R2, R2, 0x4, R7 ;  /* 0x0000000402027824 */ /* 0x000fe200078e0207 */
[----:B------:R-:W-:Y:S01]  /*0640*/  @!UP0 UMOV UR10, 0x400 ;  /* 0x00000400000a8882 */ /* 0x000fe20000000000 */
[----:B------:R-:W-:Y:S01]  /*0650*/  @!UP1 UMOV UR13, 0x400 ;  /* 0x00000400000d9882 */ /* 0x000fe20000000000 */
[----:B------:R-:W0:Y:S01]  /*0660*/  @!UP1 S2UR UR16, SR_CgaCtaId ;  /* 0x00000000001099c3 */ /* 0x000e220000008800 */
[C---:B------:R-:W-:Y:S01]  /*0670*/  IMAD.SHL.U32 R153, R2.reuse, 0x4, RZ ;  /* 0x0000000402997824 */ /* 0x040fe200078e00ff */
[C---:B------:R-:W-:Y:S01]  /*0680*/  LEA.HI R5, R2.reuse, R2, RZ, 0x1 ;  /* 0x0000000202057211 */ /* 0x040fe200078f08ff */
[----:B------:R-:W-:Y:S01]  /*0690*/  VOTEU.ALL UP2, P1 ;  /* 0x00000000003f7886 */ /* 0x000fe20000840000 */
[----:B------:R-:W-:Y:S01]  /*06a0*/  VOTEU.ALL UP3, P1 ;  /* 0x00000000003f7886 */ /* 0x000fe20000860000 */
[----:B------:R-:W-:Y:S01]  /*06b0*/  VOTEU.ALL UP4, P1 ;  /* 0x00000000003f7886 */ /* 0x000fe20000880000 */
[----:B------:R-:W-:Y:S01]  /*06c0*/  LOP3.LUT R5, R5, 0xfffffffe, RZ, 0xc0, !PT ;  /* 0xfffffffe05057812 */ /* 0x000fe200078ec0ff */
[----:B------:R-:W-:Y:S01]  /*06d0*/  VOTEU.ALL UP5, P1 ;  /* 0x00000000003f7886 */ /* 0x000fe200008a0000 */
[C---:B------:R-:W-:Y:S01]  /*06e0*/  LOP3.LUT R153, R2.reuse, 0xc, R153, 0x78, !PT ;  /* 0x0000000c02997812 */ /* 0x040fe200078e7899 */
[----:B------:R-:W-:Y:S01]  /*06f0*/  UIADD3 UR4, -UR4, URZ, URZ ;  /* 0x0000003f04047290 */ /* 0x000fe2000fffe13f */
[----:B--2---:R-:W-:Y:S01]  /*0700*/  R2UR UR9, R9 ;  /* 0x00000000090972ca */ /* 0x004fe200000e0000 */
[----:B------:R-:W-:Y:S01]  /*0710*/  IMAD.IADD R5, R2, 0x1, -R5 ;  /* 0x0000000102057824 */ /* 0x000fe200078e0a05 */
[----:B------:R2:W3:Y:S01]  /*0720*/  SHFL.IDX PT, R7, R4, RZ, 0x1f ;  /* 0x00001fff04077589 */ /* 0x0004e200000e0000 */
[----:B------:R-:W-:-:S03]  /*0730*/  UIMAD UR7, UR7, UR4, UR15 ;  /* 0x00000004070772a4 */ /* 0x000fc6000f8e020f */
[----:B------:R-:W-:Y:S01]  /*0740*/  UMOV UR4, 0x20 ;  /* 0x0000002000047882 */ /* 0x000fe20000000000 */
[----:B-1----:R-:W-:Y:S02]  /*0750*/  @!UP0 ULEA UR12, UR11, UR10, 0x18 ;  /* 0x0000000a0b0c8291 */ /* 0x002fe4000f8ec03f */
[----:B------:R-:W-:Y:S01]  /*0760*/  ISETP.NE.AND P3, PT, R5, UR7, PT ;  /* 0x0000000705007c0c */ /* 0x000fe2000bf65270 */
[----:B------:R-:W-:-:S04]  /*0770*/  @!UP0 UIADD3 UR4, -UR4, 0x100000, URZ ;  /* 0x0010000004048890 */ /* 0x000fc8000fffe13f */
[----:B------:R-:W-:Y:S02]  /*0780*/  @!UP0 USHF.L.U32 UR5, UR4, 0xb, URZ ;  /* 0x0000000b04058899 */ /* 0x000fe4000800063f */
[----:B------:R-:W-:Y:S01]  /*0790*/  @!UP0 USHF.L.U32 UR4, UR4, 0x1, URZ ;  /* 0x0000000104048899 */ /* 0x000fe2000800063f */
[----:B------:R-:W1:Y:S01]  /*07a0*/  LDC R5, c[0x0][0x140] ;  /* 0x00005000ff057b82 */ /* 0x000e620000000800 */
[----:B------:R-:W-:-:S04]  /*07b0*/  @!UP1 UIADD3 UR10, -UR18, 0x100000, URZ ;  /* 0x00100000120a9890 */ /* 0x000fc8000fffe13f */
[----:B------:R-:W-:Y:S02]  /*07c0*/  @!UP1 USHF.L.U32 UR11, UR10, 0xb, URZ ;  /* 0x0000000b0a0b9899 */ /* 0x000fe4000800063f */
[----:B------:R-:W-:Y:S02]  /*07d0*/  @!UP1 USHF.L.U32 UR10, UR10, 0x1, URZ ;  /* 0x000000010a0a9899 */ /* 0x000fe4000800063f */
[----:B0-----:R-:W-:Y:S01]  /*07e0*/  @!UP1 ULEA UR13, UR16, UR13, 0x18 ;  /* 0x0000000d100d9291 */ /* 0x001fe2000f8ec03f */
[----:B------:R-:W-:Y:S01]  /*07f0*/  VOTEU.ALL UP0, P0 ;  /* 0x00000000003f7886 */ /* 0x000fe20000000000 */
[----:B------:R-:W-:Y:S01]  /*0800*/  VOTEU.ALL UP1, P0 ;  /* 0x00000000003f7886 */ /* 0x000fe20000020000 */
[----:B------:R-:W-:Y:S01]  /*0810*/  UIADD3 UR9, -UR9, URZ, URZ ;  /* 0x0000003f09097290 */ /* 0x000fe2000fffe13f */
[----:B------:R-:W-:Y:S01]  /*0820*/  LOP3.LUT P0, RZ, R3, 0x7, RZ, 0xc0, !PT ;  /* 0x0000000703ff7812 */ /* 0x000fe2000780c0ff */
[----:B------:R-:W0:Y:S02]  /*0830*/  FENCE.VIEW.ASYNC.S ;  /* 0x00000000000073c6 */ /* 0x000e240000000000 */
[----:B0-----:R-:W0:Y:S01]  /*0840*/  @!UP0 SYNCS.EXCH.64 URZ, [UR12+0x70], UR4 ;  /* 0x000070040c3f85b2 */ /* 0x001e220008000100 */
[----:B------:R-:W-:-:S02]  /*0850*/  @P3 LEA.HI R2, R153, R153, RZ, 0x1 ;  /* 0x0000009999023211 */ /* 0x000fc400078f08ff */
[----:B------:R-:W-:Y:S02]  /*0860*/  ISETP.LT.U32.AND P0, PT, R153, 0x4, !P0 ;  /* 0x000000049900780c */ /* 0x000fe40004701070 */
[----:B------:R-:W-:Y:S02]  /*0870*/  @P3 SHF.R.S32.HI R2, RZ, 0x1, R2 ;  /* 0x00000001ff023819 */ /* 0x000fe40000011402 */
[----:B-1----:R-:W-:Y:S02]  /*0880*/  ISETP.EQ.U32.AND P1, PT, R5, 0x1, PT ;  /* 0x000000010500780c */ /* 0x002fe40003f22070 */
[----:B------:R-:W-:Y:S01]  /*0890*/  SEL R5, RZ, 0x1, !P0 ;  /* 0x00000001ff057807 */ /* 0x000fe20004000000 */
[----:B------:R1:W0:Y:S01]  /*08a0*/  @!UP1 SYNCS.EXCH.64 URZ, [UR12+0x78], UR4 ;  /* 0x000078040c3f95b2 */ /* 0x0002220008000100 */
[----:B------:R-:W-:Y:S01]  /*08b0*/  NOP ;  /* 0x0000000000007918 */ /* 0x000fe20000000000 */
[----:B-1----:R-:W-:Y:S01]  /*08c0*/  UIMAD UR4, UR17, UR9, UR8 ;  /* 0x00000009110472a4 */ /* 0x002fe2000f8e0208 */
[----:B------:R2:W1:Y:S05]  /*08d0*/  @!UP2 SYNCS.EXCH.64 URZ, [UR13+0x50], UR10 ;  /* 0x0000500a0d3fa5b2 */ /* 0x00046a0008000100 */
[----:B------:R-:W-:-:S04]  /*08e0*/  @P3 ISETP.NE.AND P4, PT, R2, UR4, PT ;  /* 0x0000000402003c0c */ /* 0x000fc8000bf85270 */
[----:B------:R-:W-:-:S04]  /*08f0*/  @P3 SEL R152, RZ, 0x1, P4 ;  /* 0x00000001ff983807 */ /* 0x000fc80002000000 */
[----:B------:R-:W-:Y:S01]  /*0900*/  LOP3.LUT R152, R152, R5, RZ, 0xc0, !PT ;  /* 0x0000000598987212 */ /* 0x000fe200078ec0ff */
[----:B------:R2:W0:Y:S01]  /*0910*/  @!UP3 SYNCS.EXCH.64 URZ, [UR13+0x58], UR10 ;  /* 0x0000580a0d3fb5b2 */ /* 0x0004220008000100 */
[----:B------:R2:W0:Y:S01]  /*0920*/  @!UP4 SYNCS.EXCH.64 URZ, [UR13+0x60], UR10 ;  /* 0x0000600a0d3fc5b2 */ /* 0x0004220008000100 */
[----:B------:R2:W0:Y:S01]  /*0930*/  @!UP5 SYNCS.EXCH.64 URZ, [UR13+0x68], UR10 ;  /* 0x0000680a0d3fd5b2 */ /* 0x0004220008000100 */
[----:B------:R-:W-:Y:S01]  /*0940*/  NOP ;  /* 0x0000000000007918 */ /* 0x000fe20000000000 */
[----:B--23--:R-:W-:Y:S05]  /*0950*/  @!P1 BRA `(.L_x_3) ;  /* 0x0000000000089947 */ /* 0x00cfea0003800000 */
[----:B01--4-:R-:W-:Y:S01]  /*0960*/  UCGABAR_ARV ;  /* 0x00000000000079c7 */ /* 0x013fe20008000000 */
[----:B------:R-:W-:Y:S05]  /*0970*/  BRA `(.L_x_4) ;  /* 0x0000000000047947 */ /* 0x000fea0003800000 */
.L_x_3:
[----:B01--4-:R-:W-:Y:S01]  /*0980*/  NOP ;  /* 0x0000000000007918 */ /* 0x013fe20000000000 */
.L_x_4:
[----:B------:R-:W-:Y:S01]  /*0990*/  ULDC.64 UR4, c[0x0][0x598] ;  /* 0x0001660000047ab9 */ /* 0x000fe20000000a00 */
[----:B------:R-:W-:Y:S01]  /*09a0*/  ULDC.64 UR50, c[0x0][0x208] ;  /* 0x0000820000327ab9 */ /* 0x000fe20000000a00 */
[----:B------:R-:W-:-:S04]  /*09b0*/  ISETP.NE.U32.AND P0, PT, RZ, UR4, PT ;  /* 0x00000004ff007c0c */ /* 0x000fc8000bf05070 */
[----:B------:R-:W-:-:S13]  /*09c0*/  ISETP.NE.AND.EX P0, PT, RZ, UR5, PT, P0 ;  /* 0x00000005ff007c0c */ /* 0x000fda000bf05300 */
[----:B------:R-:W-:Y:S05]  /*09d0*/  @!P0 BRA `(.L_x_5) ;  /* 0x00000000001c8947 */ /* 0x000fea0003800000 */
[----:B------:R-:W0:Y:S02]  /*09e0*/  LDC.64 R4, c[0x0][0x598] ;  /* 0x00016600ff047b82 */ /* 0x000e240000000a00 */
[----:B0-----:R-:W2:Y:S02]  /*09f0*/  LDG.E.64 R4, desc[UR50][R4.64] ;  /* 0x0000003204047981 */ /* 0x001ea4000c1e1b00 */
[----:B--2---:R-:W-:-:S04]  /*0a00*/  ISETP.NE.U32.AND P0, PT, R4, RZ, PT ;  /* 0x000000ff0400720c */ /* 0x004fc80003f05070 */
[----:B------:R-:W-:-:S13]  /*0a10*/  ISETP.NE.AND.EX P0, PT, R5, RZ, PT, P0 ;  /* 0x000000ff0500720c */ /* 0x000fda0003f05300 */
[----:B------:R-:W-:Y:S05]  /*0a20*/  @!P0 BRA `(.L_x_5) ;  /* 0x0000000000088947 */ /* 0x000fea0003800000 */
[----:B------:R0:W5:Y:S01]  /*0a30*/  LD.E R23, desc[UR50][R4.64] ;  /* 0x0000003204177980 */ /* 0x000162000c101900 */
[----:B------:R-:W-:Y:S05]  /*0a40*/  BRA `(.L_x_6) ;  /* 0x0000000000247947 */ /* 0x000fea0003800000 */
.L_x_5:
[----:B------:R-:W-:Y:S02]  /*0a50*/  ULDC.64 UR4, c[0x0][0x588] ;  /* 0x0001620000047ab9 */ /* 0x000fe40000000a00 */
[----:B------:R-:W-:-:S04]  /*0a60*/  ISETP.NE.U32.AND P0, PT, RZ, UR4, PT ;  /* 0x00000004ff007c0c */ /* 0x000fc8000bf05070 */
[----:B------:R-:W-:-:S13]  /*0a70*/  ISETP.NE.AND.EX P0, PT, RZ, UR5, PT, P0 ;  /* 0x00000005ff007c0c */ /* 0x000fda000bf05300 */
[----:B------:R-:W-:Y:S05]  /*0a80*/  @!P0 BRA `(.L_x_7) ;  /* 0x00000000000c8947 */ /* 0x000fea0003800000 */
[----:B------:R-:W0:Y:S02]  /*0a90*/  LDC.64 R4, c[0x0][0x588] ;  /* 0x00016200ff047b82 */ /* 0x000e240000000a00 */
[----:B0-----:R1:W5:Y:S01]  /*0aa0*/  LDG.E R23, desc[UR50][R4.64] ;  /* 0x0000003204177981 */ /* 0x001362000c1e1900 */
[----:B------:R-:W-:Y:S05]  /*0ab0*/  BRA `(.L_x_6) ;  /* 0x0000000000087947 */ /* 0x000fea0003800000 */
.L_x_7:
[----:B------:R-:W-:Y:S02]  /*0ac0*/  ULDC UR4, c[0x0][0x580] ;  /* 0x0001600000047ab9 */ /* 0x000fe40000000800 */
[----:B------:R-:W-:-:S07]  /*0ad0*/  IMAD.U32 R23, RZ, RZ, UR4 ;  /* 0x00000004ff177e24 */ /* 0x000fce000f8e00ff */
.L_x_6:
[----:B------:R-:W-:Y:S02]  /*0ae0*/  ULDC.64 UR4, c[0x0][0x5a0] ;  /* 0x0001680000047ab9 */ /* 0x000fe40000000a00 */
[----:B------:R-:W-:-:S04]  /*0af0*/  ISETP.NE.U32.AND P0, PT, RZ, UR4, PT ;  /* 0x00000004ff007c0c */ /* 0x000fc8000bf05070 */
[----:B------:R-:W-:-:S13]  /*0b00*/  ISETP.NE.AND.EX P0, PT, RZ, UR5, PT, P0 ;  /* 0x00000005ff007c0c */ /* 0x000fda000bf05300 */
[----:B------:R-:W-:Y:S05]  /*0b10*/  @!P0 BRA `(.L_x_8) ;  /* 0x00000000001c8947 */ /* 0x000fea0003800000 */
[----:B01----:R-:W0:Y:S02]  /*0b20*/  LDC.64 R4, c[0x0][0x5a0] ;  /* 0x00016800ff047b82 */ /* 0x003e240000000a00 */
[----:B0-----:R-:W2:Y:S02]  /*0b30*/  LDG.E.64 R4, desc[UR50][R4.64] ;  /* 0x0000003204047981 */ /* 0x001ea4000c1e1b00 */
[----:B--2---:R-:W-:-:S04]  /*0b40*/  ISETP.NE.U32.AND P0, PT, R4, RZ, PT ;  /* 0x000000ff0400720c */ /* 0x004fc80003f05070 */
[----:B------:R-:W-:-:S13]  /*0b50*/  ISETP.NE.AND.EX P0, PT, R5, RZ, PT, P0 ;  /* 0x000000ff0500720c */ /* 0x000fda0003f05300 */
[----:B------:R-:W-:Y:S05]  /*0b60*/  @!P0 BRA `(.L_x_8) ;  /* 0x0000000000088947 */ /* 0x000fea0003800000 */
[----:B------:R0:W5:Y:S01]  /*0b70*/  LD.E R22, desc[UR50][R4.64] ;  /* 0x0000003204167980 */ /* 0x000162000c101900 */
[----:B------:R-:W-:Y:S05]  /*0b80*/  BRA `(.L_x_9) ;  /* 0x0000000000247947 */ /* 0x000fea0003800000 */
.L_x_8:
[----:B------:R-:W-:Y:S02]  /*0b90*/  ULDC.64 UR4, c[0x0][0x590] ;  /* 0x0001640000047ab9 */ /* 0x000fe40000000a00 */
[----:B------:R-:W-:-:S04]  /*0ba0*/  ISETP.NE.U32.AND P0, PT, RZ, UR4, PT ;  /* 0x00000004ff007c0c */ /* 0x000fc8000bf05070 */
[----:B------:R-:W-:-:S13]  /*0bb0*/  ISETP.NE.AND.EX P0, PT, RZ, UR5, PT, P0 ;  /* 0x00000005ff007c0c */ /* 0x000fda000bf05300 */
[----:B------:R-:W-:Y:S05]  /*0bc0*/  @!P0 BRA `(.L_x_10) ;  /* 0x00000000000c8947 */ /* 0x000fea0003800000 */
[----:B01----:R-:W0:Y:S02]  /*0bd0*/  LDC.64 R4, c[0x0][0x590] ;  /* 0x00016400ff047b82 */ /* 0x003e240000000a00 */
[----:B0-----:R1:W5:Y:S01]  /*0be0*/  LDG.E R22, desc[UR50][R4.64] ;  /* 0x0000003204167981 */ /* 0x001362000c1e1900 */
[----:B------:R-:W-:Y:S05]  /*0bf0*/  BRA `(.L_x_9) ;  /* 0x0000000000087947 */ /* 0x000fea0003800000 */
.L_x_10:
[----:B------:R-:W-:Y:S02]  /*0c00*/  ULDC UR4, c[0x0][0x584] ;  /* 0x0001610000047ab9 */ /* 0x000fe40000000800 */
[----:B------:R-:W-:-:S07]  /*0c10*/  IMAD.U32 R22, RZ, RZ, UR4 ;  /* 0x00000004ff167e24 */ /* 0x000fce000f8e00ff */
.L_x_9:
[----:B------:R-:W-:Y:S01]  /*0c20*/  ULDC UR4, c[0x0][0x65c] ;  /* 0x0001970000047ab9 */ /* 0x000fe20000000800 */
[----:B01----:R-:W0:Y:S01]  /*0c30*/  LDC.64 R4, c[0x0][0x650] ;  /* 0x00019400ff047b82 */ /* 0x003e220000000a00 */
[----:B------:R-:W-:Y:S01]  /*0c40*/  UISETP.NE.AND UP2, UPT, UR4, 0x1, UPT ;  /* 0x000000010400788c */ /* 0x000fe2000bf45270 */
[----:B------:R-:W-:Y:S01]  /*0c50*/  IMAD.MOV.U32 R18, RZ, RZ, -0x1 ;  /* 0xffffffffff127424 */ /* 0x000fe200078e00ff */
[----:B------:R-:W-:Y:S01]  /*0c60*/  UISETP.NE.AND UP0, UPT, UR19, 0x2, UPT ;  /* 0x000000021300788c */ /* 0x000fe2000bf05270 */
[----:B------:R-:W-:Y:S01]  /*0c70*/  IMAD.MOV.U32 R19, RZ, RZ, -0x1 ;  /* 0xffffffffff137424 */ /* 0x000fe200078e00ff */
[----:B------:R-:W-:-:S07]  /*0c80*/  UP2UR UR39, UPR, URZ, 0x4 ;  /* 0x000000043f277883 */ /* 0x000fce0008000000 */
[----:B------:R-:W-:Y:S01]  /*0c90*/  @UP2 ULDC UR12, c[0x0][0x10] ;  /* 0x00000400000c2ab9 */ /* 0x000fe20000000800 */
[----:B------:R-:W-:Y:S01]  /*0ca0*/  @UP2 UMOV UR4, UR8 ;  /* 0x0000000800042c82 */ /* 0x000fe20008000000 */
[----:B------:R-:W-:Y:S01]  /*0cb0*/  @UP2 UMOV UR5, URZ ;  /* 0x0000003f00052c82 */ /* 0x000fe20008000000 */
[----:B------:R-:W-:Y:S01]  /*0cc0*/  @!UP2 ULDC UR16, c[0x0][0xc] ;  /* 0x000003000010aab9 */ /* 0x000fe20000000800 */
[----:B------:R-:W-:Y:S01]  /*0cd0*/  @UP2 UIMAD.WIDE.U32 UR12, UR15, UR12, UR4 ;  /* 0x0000000c0f0c22a5 */ /* 0x000fe2000f8e0004 */
[----:B------:R-:W-:Y:S02]  /*0ce0*/  ULDC UR10, c[0x0][0xc] ;  /* 0x00000300000a7ab9 */ /* 0x000fe40000000800 */
[----:B------:R-:W-:Y:S01]  /*0cf0*/  @UP2 UMOV UR4, URZ ;  /* 0x0000003f00042c82 */ /* 0x000fe20008000000 */
[----:B------:R-:W-:Y:S01]  /*0d00*/  UMOV UR5, URZ ;  /* 0x0000003f00057c82 */ /* 0x000fe20008000000 */
[----:B------:R-:W-:Y:S01]  /*0d10*/  @UP2 UIADD3 UR18, UR13, UR4, URZ ;  /* 0x000000040d122290 */ /* 0x000fe2000fffe03f */
[----:B------:R-:W-:-:S02]  /*0d20*/  ULDC UR11, c[0x0][0x10] ;  /* 0x00000400000b7ab9 */ /* 0x000fc40000000800 */
[----:B------:R-:W-:Y:S01]  /*0d30*/  UMOV UR4, UR15 ;  /* 0x0000000f00047c82 */ /* 0x000fe20008000000 */
[----:B------:R-:W-:Y:S02]  /*0d40*/  UIMAD.WIDE.U32 UR10, UR10, UR11, URZ ;  /* 0x0000000b0a0a72a5 */ /* 0x000fe4000f8e003f */
[----:B------:R-:W-:Y:S01]  /*0d50*/  @!UP2 UIMAD.WIDE.U32 UR4, UR8, UR16, UR4 ;  /* 0x000000100804a2a5 */ /* 0x000fe2000f8e0004 */
[----:B------:R-:W-:Y:S02]  /*0d60*/  ULDC UR13, c[0x0][0x14] ;  /* 0x00000500000d7ab9 */ /* 0x000fe40000000800 */
[----:B------:R-:W-:Y:S02]  /*0d70*/  UIMAD.WIDE.U32 UR36, UR10, UR13, URZ ;  /* 0x0000000d0a2472a5 */ /* 0x000fe4000f8e003f */
[----:B------:R-:W-:Y:S02]  /*0d80*/  UIMAD UR40, UR11, UR13, URZ ;  /* 0x0000000d0b2872a4 */ /* 0x000fe4000f8e023f */
[----:B------:R-:W-:Y:S01]  /*0d90*/  @!UP2 UMOV UR12, UR4 ;  /* 0x00000004000cac82 */ /* 0x000fe20008000000 */
[----:B------:R-:W-:Y:S01]  /*0da0*/  @!UP2 UMOV UR18, UR5 ;  /* 0x000000050012ac82 */ /* 0x000fe20008000000 */
[----:B------:R-:W-:-:S02]  /*0db0*/  UIADD3 UR40, UR37, UR40, URZ ;  /* 0x0000002825287290 */ /* 0x000fc4000fffe03f */
[----:B------:R-:W-:-:S04]  /*0dc0*/  UIADD3 UR4, UP1, UR12, UR36, URZ ;  /* 0x000000240c047290 */ /* 0x000fc8000ff3e03f */
[----:B------:R-:W-:Y:S02]  /*0dd0*/  UIADD3.X UR5, UR18, UR40, URZ, UP1, !UPT ;  /* 0x0000002812057290 */ /* 0x000fe40008ffe43f */
[----:B------:R-:W-:Y:S02]  /*0de0*/  USEL UR4, UR4, UR12, !UP0 ;  /* 0x0000000c04047287 */ /* 0x000fe4000c000000 */
[----:B------:R-:W-:-:S04]  /*0df0*/  USEL UR5, UR5, UR18, !UP0 ;  /* 0x0000001205057287 */ /* 0x000fc8000c000000 */
[----:B0-----:R-:W-:Y:S01]  /*0e00*/  ISETP.LE.U32.AND P0, PT, R4, UR4, PT ;  /* 0x0000000404007c0c */ /* 0x001fe2000bf03070 */
[----:B------:R-:W-:Y:S01]  /*0e10*/  IMAD.U32 R16, RZ, RZ, UR4 ;  /* 0x00000004ff107e24 */ /* 0x000fe2000f8e00ff */
[----:B------:R-:W-:Y:S01]  /*0e20*/  PRMT R4, RZ, 0x7610, R4 ;  /* 0x00007610ff047816 */ /* 0x000fe20000000004 */
[----:B------:R-:W-:Y:S02]  /*0e30*/  IMAD.U32 R2, RZ, RZ, UR5 ;  /* 0x00000005ff027e24 */ /* 0x000fe4000f8e00ff */
[----:B------:R-:W-:-:S03]  /*0e40*/  IMAD.U32 R17, RZ, RZ, UR5 ;  /* 0x00000005ff117e24 */ /* 0x000fc6000f8e00ff */
[----:B------:R-:W-:Y:S01]  /*0e50*/  ISETP.GE.U32.AND.EX P0, PT, R2, R5, PT, P0 ;  /* 0x000000050200720c */ /* 0x000fe20003f06100 */
[----:B------:R-:W-:-:S12]  /*0e60*/  IMAD.MOV.U32 R2, RZ, RZ, -0x1 ;  /* 0xffffffffff027424 */ /* 0x000fd800078e00ff */
[----:B------:R-:W-:Y:S05]  /*0e70*/  @P0 BRA `(.L_x_11) ;  /* 0x0000000400500947 */ /* 0x000fea0003800000 */
[----:B------:R-:W-:Y:S01]  /*0e80*/  ULDC.64 UR18, c[0x0][0x628] ;  /* 0x00018a0000127ab9 */ /* 0x000fe20000000a00 */
[C---:B------:R-:W-:Y:S01]  /*0e90*/  R2UR UR20, R16.reuse ;  /* 0x00000000101472ca */ /* 0x040fe200000e0000 */
[----:B------:R-:W-:Y:S01]  /*0ea0*/  ULDC UR16, c[0x0][0x630] ;  /* 0x00018c0000107ab9 */ /* 0x000fe20000000800 */
[----:B------:R-:W-:Y:S02]  /*0eb0*/  ISETP.NE.U32.AND P0, PT, RZ, UR18, PT ;  /* 0x00000012ff007c0c */ /* 0x000fe4000bf05070 */
[----:B------:R-:W-:Y:S02]  /*0ec0*/  R2UR UR4, R16 ;  /* 0x00000000100472ca */ /* 0x000fe400000e0000 */
[----:B------:R-:W-:Y:S02]  /*0ed0*/  ISETP.NE.AND.EX P0, PT, RZ, UR19, PT, P0 ;  /* 0x00000013ff007c0c */ /* 0x000fe4000bf05300 */
[----:B------:R-:W-:-:S11]  /*0ee0*/  R2UR UR5, R17 ;  /* 0x00000000110572ca */ /* 0x000fd600000e0000 */
[----:B------:R-:W-:Y:S05]  /*0ef0*/  @!P0 BRA `(.L_x_12) ;  /* 0x0000000000308947 */ /* 0x000fea0003800000 */
[----:B------:R-:W-:Y:S01]  /*0f00*/  R2UR UR4, R16 ;  /* 0x00000000100472ca */ /* 0x000fe200000e0000 */
[----:B------:R-:W-:Y:S01]  /*0f10*/  ULDC UR12, c[0x0][0x634] ;  /* 0x00018d00000c7ab9 */ /* 0x000fe20000000800 */
[----:B------:R-:W-:-:S11]  /*0f20*/  R2UR UR15, R17 ;  /* 0x00000000110f72ca */ /* 0x000fd600000e0000 */
[----:B------:R-:W-:-:S04]  /*0f30*/  UIADD3 UR12, UP1, UR4, UR12, URZ ;  /* 0x0000000c040c7290 */ /* 0x000fc8000ff3e03f */
[----:B------:R-:W-:-:S04]  /*0f40*/  UIADD3.X UR15, URZ, UR15, URZ, UP1, !UPT ;  /* 0x0000000f3f0f7290 */ /* 0x000fc80008ffe43f */
[----:B------:R-:W-:-:S04]  /*0f50*/  UIMAD.WIDE.U32 UR4, UR15, UR18, URZ ;  /* 0x000000120f0472a5 */ /* 0x000fc8000f8e003f */
[----:B------:R-:W-:Y:S02]  /*0f60*/  UIMAD.WIDE.U32 UR10, UP1, UR12, UR19, UR4 ;  /* 0x000000130c0a72a5 */ /* 0x000fe4000f820004 */
[----:B------:R-:W-:Y:S02]  /*0f70*/  UIMAD.WIDE.U32 UR4, UR12, UR18, URZ ;  /* 0x000000120c0472a5 */ /* 0x000fe4000f8e003f */
[----:B------:R-:W-:Y:S02]  /*0f80*/  UIADD3.X UR13, URZ, URZ, URZ, UP1, !UPT ;  /* 0x0000003f3f0d7290 */ /* 0x000fe40008ffe43f */
[----:B------:R-:W-:Y:S01]  /*0f90*/  UIADD3 URZ, UP1, UR5, UR10, URZ ;  /* 0x0000000a053f7290 */ /* 0x000fe2000ff3e03f */
[----:B------:R-:W-:-:S03]  /*0fa0*/  UMOV UR12, UR11 ;  /* 0x0000000b000c7c82 */ /* 0x000fc60008000000 */
[----:B------:R-:W-:-:S12]  /*0fb0*/  UIMAD.WIDE.U32.X UR4, UR15, UR19, UR12, UP1 ;  /* 0x000000130f0472a5 */ /* 0x000fd800088e040c */
.L_x_12:
[----:B------:R-:W-:Y:S01]  /*0fc0*/  USHF.R.U64 UR4, UR4, UR16, UR5 ;  /* 0x0000001004047299 */ /* 0x000fe20008001205 */
[----:B------:R-:W-:Y:S01]  /*0fd0*/  R2UR UR11, R17 ;  /* 0x00000000110b72ca */ /* 0x000fe200000e0000 */
[----:B------:R-:W-:Y:S02]  /*0fe0*/  USHF.R.U32.HI UR5, URZ, UR16, UR5 ;  /* 0x000000103f057299 */ /* 0x000fe40008011605 */
[----:B------:R-:W-:Y:S01]  /*0ff0*/  UIADD3 UR12, UP1, URZ, -UR4, URZ ;  /* 0x800000043f0c7290 */ /* 0x000fe2000ff3e03f */
[----:B------:R-:W-:Y:S01]  /*1000*/  ULDC.64 UR18, c[0x0][0x620] ;  /* 0x0001880000127ab9 */ /* 0x000fe20000000a00 */
[----:B------:R-:W-:Y:S02]  /*1010*/  UISETP.NE.AND UP2, UPT, UR39, URZ, UPT ;  /* 0x0000003f2700728c */ /* 0x000fe4000bf45270 */
[----:B------:R-:W-:Y:S01]  /*1020*/  UIADD3.X UR5, URZ, ~UR5, URZ, UP1, !UPT ;  /* 0x800000053f057290 */ /* 0x000fe20008ffe43f */
[----:B------:R-:W-:Y:S01]  /*1030*/  UMOV UR10, UR20 ;  /* 0x00000014000a7c82 */ /* 0x000fe20008000000 */
[----:B------:R-:W-:-:S02]  /*1040*/  ULDC UR13, c[0x0][0x618] ;  /* 0x00018600000d7ab9 */ /* 0x000fc40000000800 */
[----:B------:R-:W-:Y:S02]  /*1050*/  UIMAD UR5, UR5, UR18, URZ ;  /* 0x00000012050572a4 */ /* 0x000fe4000f8e023f */
[----:B------:R-:W-:Y:S02]  /*1060*/  UIMAD.WIDE.U32 UR10, UR12, UR18, UR10 ;  /* 0x000000120c0a72a5 */ /* 0x000fe4000f8e000a */
[----:B------:R-:W-:Y:S02]  /*1070*/  UIMAD UR12, UR12, UR19, UR5 ;  /* 0x000000130c0c72a4 */ /* 0x000fe4000f8e0205 */
[----:B------:R-:W-:Y:S02]  /*1080*/  @UP2 UIMAD UR7, UR17, UR9, UR8 ;  /* 0x00000009110722a4 */ /* 0x000fe4000f8e0208 */
[----:B------:R-:W-:Y:S01]  /*1090*/  UIADD3 UR11, UR11, UR12, URZ ;  /* 0x0000000c0b0b7290 */ /* 0x000fe2000fffe03f */
[----:B------:R-:W-:Y:S01]  /*10a0*/  ULDC.64 UR8, c[0x0][0x640] ;  /* 0x0001900000087ab9 */ /* 0x000fe20000000a00 */
[----:B------:R-:W-:-:S02]  /*10b0*/  ULDC UR15, c[0x0][0x608] ;  /* 0x00018200000f7ab9 */ /* 0x000fc40000000800 */
[----:B------:R-:W-:Y:S01]  /*10c0*/  USHF.R.U64 UR20, UR10, UR13, UR11 ;  /* 0x0000000d0a147299 */ /* 0x000fe2000800120b */
[----:B------:R-:W-:Y:S01]  /*10d0*/  ISETP.NE.U32.AND P0, PT, RZ, UR8, PT ;  /* 0x00000008ff007c0c */ /* 0x000fe2000bf05070 */
[----:B------:R-:W-:Y:S01]  /*10e0*/  USHF.R.U32.HI UR11, URZ, UR13, UR11 ;  /* 0x0000000d3f0b7299 */ /* 0x000fe2000801160b */
[----:B------:R-:W-:Y:S02]  /*10f0*/  ULDC UR21, c[0x0][0x658] ;  /* 0x0001960000157ab9 */ /* 0x000fe40000000800 */
[----:B------:R-:W-:Y:S01]  /*1100*/  ISETP.NE.AND.EX P0, PT, RZ, UR9, PT, P0 ;  /* 0x00000009ff007c0c */ /* 0x000fe2000bf05300 */
[----:B------:R-:W-:Y:S02]  /*1110*/  USHF.R.U64 UR25, UR20, UR15, UR11 ;  /* 0x0000000f14197299 */ /* 0x000fe4000800120b */
[----:B------:R-:W-:Y:S01]  /*1120*/  USHF.R.U32.HI UR11, URZ, UR15, UR11 ;  /* 0x0000000f3f0b7299 */ /* 0x000fe2000801160b */
[----:B------:R-:W-:Y:S01]  /*1130*/  UMOV UR10, 0xffffffff ;  /* 0xffffffff000a7882 */ /* 0x000fe20000000000 */
[----:B------:R-:W-:Y:S01]  /*1140*/  ULDC UR5, c[0x0][0x600] ;  /* 0x0001800000057ab9 */ /* 0x000fe20000000800 */
[----:B------:R-:W-:-:S02]  /*1150*/  USHF.L.U32 UR10, UR10, UR21, URZ ;  /* 0x000000150a0a7299 */ /* 0x000fc4000800063f */
[----:B------:R-:W-:Y:S02]  /*1160*/  USHF.R.U64 UR26, UR25, UR21, UR11 ;  /* 0x00000015191a7299 */ /* 0x000fe4000800120b */
[----:B------:R-:W-:Y:S02]  /*1170*/  ULOP3.LUT UR15, URZ, UR10, URZ, 0x33, !UPT ;  /* 0x0000000a3f0f7292 */ /* 0x000fe4000f8e333f */
[----:B------:R-:W-:Y:S02]  /*1180*/  UIADD3 UR19, UR5, -0x1, URZ ;  /* 0xffffffff05137890 */ /* 0x000fe4000fffe03f */
[----:B------:R-:W-:Y:S01]  /*1190*/  USHF.R.U32.HI UR11, URZ, UR21, UR11 ;  /* 0x000000153f0b7299 */ /* 0x000fe2000801160b */
[----:B------:R-:W-:Y:S01]  /*11a0*/  ULDC UR22, c[0x0][0x648] ;  /* 0x0001920000167ab9 */ /* 0x000fe20000000800 */
[----:B------:R-:W-:Y:S01]  /*11b0*/  ULDC UR23, c[0x0][0x638] ;  /* 0x00018e0000177ab9 */ /* 0x000fe20000000800 */
[----:B------:R-:W-:Y:S01]  /*11c0*/  UMOV UR24, 0x1 ;  /* 0x0000000100187882 */ /* 0x000fe20000000000 */
[----:B------:R-:W-:Y:S01]  /*11d0*/  UMOV UR10, UR26 ;  /* 0x0000001a000a7c82 */ /* 0x000fe20008000000 */
[----:B------:R-:W-:Y:S07]  /*11e0*/  @!P0 BRA `(.L_x_13) ;  /* 0x0000000000308947 */ /* 0x000fee0003800000 */
[----:B------:R-:W-:Y:S02]  /*11f0*/  ULDC UR16, c[0x0][0x64c] ;  /* 0x0001930000107ab9 */ /* 0x000fe40000000800 */
        /* <DEDUP_REMOVED lines=8> */
[----:B------:R-:W-:-:S07]  /*1280*/  UIMAD.WIDE.U32.X UR8, UR18, UR9, UR16, UP1 ;  /* 0x00000009120872a5 */ /* 0x000fce00088e0410 */
[----:B------:R-:W-:Y:S01]  /*1290*/  UMOV UR10, UR8 ;  /* 0x00000008000a7c82 */ /* 0x000fe20008000000 */
[----:B------:R-:W-:-:S05]  /*12a0*/  UMOV UR11, UR9 ;  /* 0x00000009000b7c82 */ /* 0x000fca0008000000 */
.L_x_13:
[----:B------:R-:W-:Y:S01]  /*12b0*/  USHF.R.U64 UR9, UR10, UR22, UR11 ;  /* 0x000000160a097299 */ /* 0x000fe2000800120b */
[----:B------:R-:W-:Y:S01]  /*12c0*/  IMAD.MOV.U32 R4, RZ, RZ, 0x1 ;  /* 0x00000001ff047424 */ /* 0x000fe200078e00ff */
[----:B------:R-:W-:Y:S01]  /*12d0*/  USHF.L.U32 UR8, UR24, UR21, URZ ;  /* 0x0000001518087299 */ /* 0x000fe2000800063f */
[----:B------:R-:W-:Y:S01]  /*12e0*/  IMAD.U32 R19, RZ, RZ, UR4 ;  /* 0x00000004ff137e24 */ /* 0x000fe2000f8e00ff */
[----:B------:R-:W-:Y:S02]  /*12f0*/  ULOP3.LUT UR15, UR25, UR15, URZ, 0xc0, !UPT ;  /* 0x0000000f190f7292 */ /* 0x000fe4000f8ec03f */
[----:B------:R-:W-:Y:S02]  /*1300*/  UIADD3 UR10, -UR9, URZ, URZ ;  /* 0x0000003f090a7290 */ /* 0x000fe4000fffe13f */
[----:B------:R-:W-:Y:S02]  /*1310*/  UIMAD UR15, UR8, UR9, UR15 ;  /* 0x00000009080f72a4 */ /* 0x000fe4000f8e020f */
[----:B------:R-:W-:-:S02]  /*1320*/  ULOP3.LUT UR19, UR20, UR19, URZ, 0xc0, !UPT ;  /* 0x0000001314137292 */ /* 0x000fc4000f8ec03f */
[----:B------:R-:W-:Y:S01]  /*1330*/  UIMAD UR8, UR10, UR23, UR26 ;  /* 0x000000170a0872a4 */ /* 0x000fe2000f8e021a */
[----:B------:R-:W-:Y:S01]  /*1340*/  ULDC UR9, c[0x0][0x610] ;  /* 0x0001840000097ab9 */ /* 0x000fe20000000800 */
[----:B------:R-:W-:Y:S02]  /*1350*/  UISETP.NE.AND UP1, UPT, UR39, URZ, UPT ;  /* 0x0000003f2700728c */ /* 0x000fe4000bf25270 */
[----:B------:R-:W-:Y:S02]  /*1360*/  UIMAD UR7, UR15, UR9, UR7 ;  /* 0x000000090f0772a4 */ /* 0x000fe4000f8e0207 */
[----:B------:R-:W-:-:S04]  /*1370*/  UIMAD UR8, UR8, UR5, UR19 ;  /* 0x00000005080872a4 */ /* 0x000fc8000f8e0213 */
[----:B------:R-:W-:Y:S02]  /*1380*/  USEL UR5, UR8, UR7, !UP1 ;  /* 0x0000000708057287 */ /* 0x000fe4000c800000 */
[----:B------:R-:W-:-:S04]  /*1390*/  USEL UR7, UR7, UR8, !UP1 ;  /* 0x0000000807077287 */ /* 0x000fc8000c800000 */
[----:B------:R-:W-:Y:S02]  /*13a0*/  IMAD.U32 R2, RZ, RZ, UR5 ;  /* 0x00000005ff027e24 */ /* 0x000fe4000f8e00ff */
[----:B------:R-:W-:-:S07]  /*13b0*/  IMAD.U32 R18, RZ, RZ, UR7 ;  /* 0x00000007ff127e24 */ /* 0x000fce000f8e00ff */
.L_x_11:
[----:B------:R-:W-:Y:S05]  /*13c0*/  @!P1 BRA `(.L_x_14) ;  /* 0x00000000000c9947 */ /* 0x000fea0003800000 */
[----:B------:R-:W-:Y:S01]  /*13d0*/  UCGABAR_WAIT ;  /* 0x0000000000007dc7 */ /* 0x000fe20008000000 */
[----:B------:R-:W-:Y:S01]  /*13e0*/  CCTL.IVALL ;  /* 0x00000000ff00798f */ /* 0x000fe20002000000 */
[----:B------:R-:W-:Y:S05]  /*13f0*/  BRA `(.L_x_15) ;  /* 0x0000000000047947 */ /* 0x000fea0003800000 */
.L_x_14:
[----:B------:R-:W-:Y:S06]  /*1400*/  BAR.SYNC.DEFER_BLOCKING 0x0 ;  /* 0x0000000000007b1d */ /* 0x000fec0000010000 */
.L_x_15:
[----:B------:R-:W-:Y:S02]  /*1410*/  ULDC UR4, c[0x0][0x28c] ;  /* 0x0000a30000047ab9 */ /* 0x000fe40000000800 */
[----:B------:R-:W-:-:S04]  /*1420*/  UIADD3 UR4, UR4, 0x3f, URZ ;  /* 0x0000003f04047890 */ /* 0x000fc8000fffe03f */
[----:B------:R-:W-:-:S04]  /*1430*/  USHF.R.S32.HI UR5, URZ, 0x1f, UR4 ;  /* 0x0000001f3f057899 */ /* 0x000fc80008011404 */
[----:B------:R-:W-:-:S04]  /*1440*/  ULEA.HI UR5, UR5, UR4, URZ, 0x6 ;  /* 0x0000000405057291 */ /* 0x000fc8000f8f303f */
[----:B------:R-:W-:Y:S01]  /*1450*/  USHF.R.S32.HI UR38, URZ, 0x6, UR5 ;  /* 0x000000063f267899 */ /* 0x000fe20008011405 */
[----:B------:R-:W-:Y:S11]  /*1460*/  @!P2 BRA `(.L_x_16) ;  /* 0x0000009000d4a947 */ /* 0x000ff60003800000 */
[----:B------:R-:W-:-:S06]  /*1470*/  UISETP.GT.U32.AND UP1, UPT, UR14, 0x1, UPT ;  /* 0x000000010e00788c */ /* 0x000fcc000bf24070 */
[----:B------:R-:W-:-:S13]  /*1480*/  PLOP3.LUT P0, PT, PT, PT, UP1, 0x80, 0x0 ;  /* 0x000000000000781c */ /* 0x000fda0003f0f018 */
[----:B------:R-:W-:Y:S05]  /*1490*/  @P0 EXIT ;  /* 0x000000000000094d */ /* 0x000fea0003800000 */
.L_x_17:
[----:B------:R-:W-:-:S08]  /*14a0*/  NOP ;  /* 0x0000000000007918 */ /* 0x000fd00000000000 */
[----:B------:R-:W0:Y:S02]  /*14b0*/  USETMAXREG.TRY_ALLOC.CTAPOOL UP1, 0xe8 ;  /* 0x000000e8000079c8 */ /* 0x000e240008020600 */
[----:B0-----:R-:W-:-:S13]  /*14c0*/  PLOP3.LUT P0, PT, PT, PT, UP1, 0x80, 0x0 ;  /* 0x000000000000781c */ /* 0x001fda0003f0f018 */
[----:B------:R-:W-:Y:S05]  /*14d0*/  @!P0 BRA `(.L_x_17) ;  /* 0xfffffffc00f08947 */ /* 0x000fea000383ffff */
[----:B------:R-:W-:-:S13]  /*14e0*/  LOP3.LUT P0, RZ, R4, 0xff, RZ, 0xc0, !PT ;  /* 0x000000ff04ff7812 */ /* 0x000fda000780c0ff */
[----:B------:R-:W-:Y:S05]  /*14f0*/  @!P0 EXIT ;  /* 0x000000000000894d */ /* 0x000fea0003800000 */
[----:B------:R-:W0:Y:S01]  /*1500*/  S2UR UR5, SR_CgaCtaId ;  /* 0x00000000000579c3 */ /* 0x000e220000008800 */
[----:B------:R-:W-:Y:S01]  /*1510*/  VIADD R7, R7, 0xffffffff ;  /* 0xffffffff07077836 */ /* 0x000fe20000000000 */
[CC--:B------:R-:W-:Y:S01]  /*1520*/  LEA.HI R0, R6.reuse, R3.reuse, RZ, 0x2 ;  /* 0x0000000306007211 */ /* 0x0c0fe200078f10ff */
[----:B------:R-:W-:Y:S01]  /*1530*/  UMOV UR44, 0x400 ;  /* 0x00000400002c7882 */ /* 0x000fe20000000000 */
[----:B------:R-:W-:Y:S01]  /*1540*/  LEA.HI R6, R6, R3, RZ, 0x5 ;  /* 0x0000000306067211 */ /* 0x000fe200078f28ff */
[----:B------:R-:W-:Y:S01]  /*1550*/  USHF.R.U32.HI UR4, URZ, 0x2, UR38 ;  /* 0x000000023f047899 */ /* 0x000fe20008011626 */
[----:B------:R-:W-:Y:S01]  /*1560*/  R2UR UR46, R7 ;  /* 0x00000000072e72ca */ /* 0x000fe200000e0000 */
[----:B------:R-:W-:Y:S01]  /*1570*/  ULOP3.LUT UR45, UR38, 0x3, URZ, 0xc0, !UPT ;  /* 0x00000003262d7892 */ /* 0x000fe2000f8ec03f */
[--C-:B------:R-:W-:Y:S01]  /*1580*/  SHF.R.S32.HI R154, RZ, 0x2, R0.reuse ;  /* 0x00000002ff9a7819 */ /* 0x100fe20000011400 */
[----:B------:R-:W-:Y:S01]  /*1590*/  UISETP.LT.AND UP1, UPT, UR38, 0x1, UPT ;  /* 0x000000012600788c */ /* 0x000fe2000bf21270 */
[----:B------:R-:W-:Y:S01]  /*15a0*/  SHF.R.S32.HI R5, RZ, 0x1f, R0 ;  /* 0x0000001fff057819 */ /* 0x000fe20000011400 */
[----:B------:R-:W-:Y:S01]  /*15b0*/  ULOP3.LUT UR4, UR4, 0x1, URZ, 0xc0, !UPT ;  /* 0x0000000104047892 */ /* 0x000fe2000f8ec03f */
[----:B------:R-:W-:Y:S01]  /*15c0*/  LOP3.LUT R156, R0, 0xfffffffc, RZ, 0xc0, !PT ;  /* 0xfffffffc009c7812 */ /* 0x000fe200078ec0ff */
[----:B------:R-:W-:Y:S01]  /*15d0*/  ULDC UR6, c[0x0][0x284] ;  /* 0x0000a10000067ab9 */ /* 0x000fe20000000800 */
[----:B------:R-:W-:Y:S01]  /*15e0*/  LEA.HI R5, R5, R154, RZ, 0x3 ;  /* 0x0000009a05057211 */ /* 0x000fe200078f18ff */
[----:B------:R-:W-:Y:S01]  /*15f0*/  USEL UR45, UR45, URZ, !UP0 ;  /* 0x0000003f2d2d7287 */ /* 0x000fe2000c000000 */
[----:B------:R-:W-:Y:S01]  /*1600*/  ISETP.NE.AND P0, PT, R7, RZ, PT ;  /* 0x000000ff0700720c */ /* 0x000fe20003f05270 */
[----:B------:R-:W-:Y:S01]  /*1610*/  USEL UR48, UR38, 0x1, UP1 ;  /* 0x0000000126307887 */ /* 0x000fe20008800000 */
[----:B------:R-:W-:Y:S01]  /*1620*/  LOP3.LUT R5, R5, 0xfffffff8, RZ, 0xc0, !PT ;  /* 0xfffffff805057812 */ /* 0x000fe200078ec0ff */
[----:B------:R-:W-:Y:S01]  /*1630*/  USHF.L.U32 UR46, UR46, 0x3, URZ ;  /* 0x000000032e2e7899 */ /* 0x000fe2000800063f */
[----:B------:R-:W-:Y:S01]  /*1640*/  IMAD.IADD R156, R3, 0x1, -R156 ;  /* 0x00000001039c7824 */ /* 0x000fe200078e0a9c */
[----:B------:R-:W-:Y:S01]  /*1650*/  UISETP.EQ.U32.AND UP0, UPT, UR4, 0x1, !UP0 ;  /* 0x000000010400788c */ /* 0x000fe2000c702070 */
[----:B------:R-:W-:Y:S01]  /*1660*/  SEL R170, RZ, 0x1, P0 ;  /* 0x00000001ffaa7807 */ /* 0x000fe20000000000 */
[----:B------:R-:W-:Y:S01]  /*1670*/  IMAD.IADD R154, R154, 0x1, -R5 ;  /* 0x000000019a9a7824 */ /* 0x000fe200078e0a05 */
[----:B0-----:R-:W-:Y:S01]  /*1680*/  ULEA UR44, UR5, UR44, 0x18 ;  /* 0x0000002c052c7291 */ /* 0x001fe2000f8ec03f */
[----:B------:R-:W-:Y:S01]  /*1690*/  SHF.R.S32.HI R5, RZ, 0x5, R6 ;  /* 0x00000005ff057819 */ /* 0x000fe20000011406 */
[----:B------:R-:W-:Y:S01]  /*16a0*/  IMAD.U32 R158, RZ, RZ, UR46 ;  /* 0x0000002eff9e7e24 */ /* 0x000fe2000f8e00ff */
[----:B------:R-:W-:Y:S01]  /*16b0*/  ULOP3.LUT UR42, UR41, 0x1, URZ, 0xfc, !UPT ;  /* 0x00000001292a7892 */ /* 0x000fe2000f8efc3f */
[--C-:B------:R-:W-:Y:S01]  /*16c0*/  SHF.R.S32.HI R155, RZ, 0x1f, R154.reuse ;  /* 0x0000001fff9b7819 */ /* 0x100fe2000001149a */
[----:B------:R-:W-:Y:S01]  /*16d0*/  UIADD3 UR47, UR44, 0x50, URZ ;  /* 0x000000502c2f7890 */ /* 0x000fe2000fffe03f */
[C-C-:B------:R-:W-:Y:S01]  /*16e0*/  IMAD R161, R5.reuse, -0x10, -R154.reuse ;  /* 0xfffffff005a17824 */ /* 0x140fe200078e0a9a */
[C---:B------:R-:W-:Y:S01]  /*16f0*/  LOP3.LUT R160, R158.reuse, 0x8, RZ, 0xc0, !PT ;  /* 0x000000089ea07812 */ /* 0x040fe200078ec0ff */
[----:B------:R-:W-:Y:S01]  /*1700*/  USHF.L.U32 UR43, UR38, 0x1, URZ ;  /* 0x00000001262b7899 */ /* 0x000fe2000800063f */
[----:B------:R-:W-:Y:S01]  /*1710*/  IMAD.WIDE R154, R5, 0x10, R154 ;  /* 0x00000010059a7825 */ /* 0x000fe200078e029a */
[----:B------:R-:W-:Y:S01]  /*1720*/  LOP3.LUT R158, R158, 0x8, RZ, 0xc, !PT ;  /* 0x000000089e9e7812 */ /* 0x000fe200078e0cff */
[----:B------:R-:W-:Y:S01]  /*1730*/  UIADD3 UR48, -UR48, UR38, URZ ;  /* 0x0000002630307290 */ /* 0x000fe2000fffe13f */
[----:B------:R-:W-:Y:S01]  /*1740*/  LOP3.LUT R160, R160, 0x18, RZ, 0x3c, !PT ;  /* 0x00000018a0a07812 */ /* 0x000fe200078e3cff */
[----:B------:R-:W-:Y:S01]  /*1750*/  IMAD.U32 R157, RZ, RZ, UR47 ;  /* 0x0000002fff9d7e24 */ /* 0x000fe2000f8e00ff */
[----:B------:R-:W-:Y:S01]  /*1760*/  USEL UR49, URZ, 0x1, !UP0 ;  /* 0x000000013f317887 */ /* 0x000fe2000c000000 */
[----:B------:R-:W-:-:S02]  /*1770*/  VIADD R161, R161, UR6 ;  /* 0x00000006a1a17c36 */ /* 0x000fc40008000000 */
[----:B------:R-:W-:-:S09]  /*1780*/  VIADD R159, R157, UR46 ;  /* 0x0000002e9d9f7c36 */ /* 0x000fd20008000000 */
.L_x_293:
[----:B------:R-:W-:Y:S01]  /*1790*/  SHF.L.U32 R0, R170, 0x1f, RZ ;  /* 0x0000001faa007819 */ /* 0x000fe200000006ff */
[----:B------:R-:W-:Y:S02]  /*17a0*/  ULDC UR4, c[0x0][0x28c] ;  /* 0x0000a30000047ab9 */ /* 0x000fe40000000800 */
[----:B------:R-:W-:Y:S01]  /*17b0*/  ISETP.LT.AND P1, PT, RZ, UR4, PT ;  /* 0x00000004ff007c0c */ /* 0x000fe2000bf21270 */
[----:B------:R-:W0:Y:S02]  /*17c0*/  SYNCS.PHASECHK.TRANS64.TRYWAIT P0, [R157+UR46], R0 ;  /* 0x000000009d0075a7 */ /* 0x000e24000800016e */
[----:B01234-:R-:W-:Y:S10]  /*17d0*/  @!P0 BRA `(.L_x_18) ;  /* 0x000000a000488947 */ /* 0x01fff40003800000 */
.L_x_315:
[----:B------:R-:W-:Y:S05]  /*17e0*/  @P1 BRA `(.L_x_19) ;  /* 0x0000000000401947 */ /* 0x000fea0003800000 */
[----:B0-----:R-:W-:Y:S01]  /*17f0*/  MOV R0, 0x0 ;  /* 0x0000000000007802 */ /* 0x001fe20000000f00 */
[----:B------:R-:W-:Y:S01]  /*1800*/  ULDC.64 UR4, c[0x4][0x68] ;  /* 0x01001a0000047ab9 */ /* 0x000fe20000000a00 */
[----:B------:R-:W-:Y:S01]  /*1810*/  ULDC.64 UR6, c[0x4][0x8] ;  /* 0x0100020000067ab9 */ /* 0x000fe20000000a00 */
[----:B------:R-:W-:Y:S01]  /*1820*/  IMAD.U32 R4, RZ, RZ, UR4 ;  /* 0x00000004ff047e24 */ /* 0x000fe2000f8e00ff */
[----:B------:R0:W1:Y:S01]  /*1830*/  LDC.64 R14, c[0x4][R0] ;  /* 0x01000000000e7b82 */ /* 0x0000620000000a00 */
[----:B------:R-:W-:Y:S01]  /*1840*/  IMAD.U32 R5, RZ, RZ, UR5 ;  /* 0x00000005ff057e24 */ /* 0x000fe2000f8e00ff */
[----:B------:R-:W-:Y:S01]  /*1850*/  ULDC.64 UR4, c[0x4][0x70] ;  /* 0x01001c0000047ab9 */ /* 0x000fe20000000a00 */
[----:B------:R-:W-:Y:S02]  /*1860*/  IMAD.U32 R10, RZ, RZ, UR6 ;  /* 0x00000006ff0a7e24 */ /* 0x000fe4000f8e00ff */
[----:B------:R-:W-:Y:S02]  /*1870*/  IMAD.U32 R6, RZ, RZ, UR4 ;  /* 0x00000004ff067e24 */ /* 0x000fe4000f8e00ff */
[----:B------:R-:W-:-:S02]  /*1880*/  IMAD.U32 R7, RZ, RZ, UR5 ;  /* 0x00000005ff077e24 */ /* 0x000fc4000f8e00ff */
[----:B------:R-:W-:Y:S02]  /*1890*/  IMAD.U32 R11, RZ, RZ, UR7 ;  /* 0x00000007ff0b7e24 */ /* 0x000fe4000f8e00ff */
[----:B------:R-:W-:Y:S02]  /*18a0*/  IMAD.MOV.U32 R8, RZ, RZ, 0x1e1 ;  /* 0x000001e1ff087424 */ /* 0x000fe400078e00ff */
[----:B------:R-:W-:Y:S02]  /*18b0*/  IMAD.MOV.U32 R12, RZ, RZ, 0x1 ;  /* 0x00000001ff0c7424 */ /* 0x000fe400078e00ff */
[----:B0-----:R-:W-:-:S07]  /*18c0*/  IMAD.MOV.U32 R13, RZ, RZ, RZ ;  /* 0x000000ffff0d7224 */ /* 0x001fce00078e00ff */
[----:B------:R-:W-:-:S07]  /*18d0*/  LEPC R20, `(.L_x_19) ;  /* 0x000000001014794e */ /* 0x000fce0000000000 */
[----:B-1---5:R-:W-:Y:S05]  /*18e0*/  CALL.ABS.NOINC R14 ;  /* 0x000000000e007343 */ /* 0x022fea0003c00000 */
.L_x_19:
[----:B0-----:R-:W-:-:S05]  /*18f0*/  IMAD.U32 R0, RZ, RZ, UR42 ;  /* 0x0000002aff007e24 */ /* 0x001fca000f8e00ff */
[----:B------:R-:W-:-:S13]  /*1900*/  ISETP.NE.AND P0, PT, R0, 0x3, PT ;  /* 0x000000030000780c */ /* 0x000fda0003f05270 */
[----:B------:R-:W-:Y:S05]  /*1910*/  @!P0 BRA `(.L_x_20) ;  /* 0x0000000000048947 */ /* 0x000fea0003800000 */
[----:B------:R-:W-:Y:S01]  /*1920*/  BPT.TRAP 0x1 ;  /* 0x000000040000795c */ /* 0x000fe20000300000 */
.L_x_20:
[----:B------:R-:W-:Y:S02]  /*1930*/  IMAD.U32 R3, RZ, RZ, UR45 ;  /* 0x0000002dff037e24 */ /* 0x000fe4000f8e00ff */
[----:B------:R-:W-:-:S03]  /*1940*/  IMAD.U32 R0, RZ, RZ, UR49 ;  /* 0x00000031ff007e24 */ /* 0x000fc6000f8e00ff */
[----:B------:R-:W-:Y:S02]  /*1950*/  LEA R3, R3, UR44, 0x3 ;  /* 0x0000002c03037c11 */ /* 0x000fe4000f8e18ff */
[----:B------:R-:W-:-:S04]  /*1960*/  SHF.L.U32 R0, R0, 0x1f, RZ ;  /* 0x0000001f00007819 */ /* 0x000fc800000006ff */
[----:B------:R0:W1:Y:S01]  /*1970*/  SYNCS.PHASECHK.TRANS64.TRYWAIT P1, [R3+URZ], R0 ;  /* 0x00000000030075a7 */ /* 0x000062000802017f */
[----:B------:R-:W-:Y:S05]  /*1980*/  @!P0 BRA `(.L_x_21) ;  /* 0x0000000000048947 */ /* 0x000fea0003800000 */
[----:B------:R-:W-:Y:S01]  /*1990*/  BPT.TRAP 0x1 ;  /* 0x000000040000795c */ /* 0x000fe20000300000 */
.L_x_21:
[----:B------:R-:W-:-:S05]  /*19a0*/  IMAD.U32 R4, RZ, RZ, UR48 ;  /* 0x00000030ff047e24 */ /* 0x000fca000f8e00ff */
[----:B------:R-:W-:Y:S01]  /*19b0*/  ISETP.GE.AND P2, PT, R4, 0x1, PT ;  /* 0x000000010400780c */ /* 0x000fe20003f46270 */
[----:B-1----:R-:W-:-:S12]  /*19c0*/  @P1 BRA `(.L_x_22) ;  /* 0x0000000000081947 */ /* 0x002fd80003800000 */
[----:B------:R-:W1:Y:S02]  /*19d0*/  SYNCS.PHASECHK.TRANS64.TRYWAIT P1, [R3+URZ], R0 ;  /* 0x00000000030075a7 */ /* 0x000e64000802017f */
[----:B-1----:R-:W-:Y:S05]  /*19e0*/  @!P1 BRA `(.L_x_23) ;  /* 0x0000009c00d89947 */ /* 0x002fea0003800000 */
.L_x_22:
[----:B------:R-:W-:Y:S05]  /*19f0*/  WARPSYNC.ALL ;  /* 0x0000000000007948 */ /* 0x000fea0003800000 */
[----:B------:R-:W-:Y:S01]  /*1a00*/  UIADD3 UR4, UR44, 0x180, URZ ;  /* 0x000001802c047890 */ /* 0x000fe2000fffe03f */
[----:B------:R-:W-:Y:S01]  /*1a10*/  WARPGROUP.ARRIVE ;  /* 0x00000000000079c5 */ /* 0x000fe20000000000 */
[----:B------:R-:W-:Y:S02]  /*1a20*/  UIADD3 UR5, UR44, 0x8180, URZ ;  /* 0x000081802c057890 */ /* 0x000fe4000fffe03f */
[----:B------:R-:W-:Y:S02]  /*1a30*/  USHF.R.U32.HI UR4, URZ, 0x4, UR4 ;  /* 0x000000043f047899 */ /* 0x000fe40008011604 */
[----:B------:R-:W-:-:S02]  /*1a40*/  USHF.R.U32.HI UR5, URZ, 0x4, UR5 ;  /* 0x000000043f057899 */ /* 0x000fc40008011605 */
[----:B------:R-:W-:Y:S02]  /*1a50*/  ULOP3.LUT UR4, UR4, 0x3fff, URZ, 0xc0, !UPT ;  /* 0x00003fff04047892 */ /* 0x000fe4000f8ec03f */
[----:B------:R-:W-:Y:S02]  /*1a60*/  ULOP3.LUT UR5, UR5, 0x3fff, URZ, 0xc0, !UPT ;  /* 0x00003fff05057892 */ /* 0x000fe4000f8ec03f */
[----:B------:R-:W-:Y:S02]  /*1a70*/  ULOP3.LUT UR8, UR4, 0x10000, URZ, 0xfc, !UPT ;  /* 0x0001000004087892 */ /* 0x000fe4000f8efc3f */
[----:B------:R-:W-:Y:S02]  /*1a80*/  ULOP3.LUT UR9, UR5, 0x10000, URZ, 0xfc, !UPT ;  /* 0x0001000005097892 */ /* 0x000fe4000f8efc3f */
[----:B------:R-:W-:Y:S02]  /*1a90*/  ULEA UR10, UR45, UR8, 0x9 ;  /* 0x000000082d0a7291 */ /* 0x000fe4000f8e483f */
[----:B------:R-:W-:Y:S01]  /*1aa0*/  ULEA UR11, UR45, UR9, 0xb ;  /* 0x000000092d0b7291 */ /* 0x000fe2000f8e583f */
[----:B------:R-:W-:Y:S01]  /*1ab0*/  UMOV UR5, 0x40000040 ;  /* 0x4000004000057882 */ /* 0x000fe20000000000 */
[----:B------:R-:W-:-:S03]  /*1ac0*/  UMOV UR7, 0x40000040 ;  /* 0x4000004000077882 */ /* 0x000fc60000000000 */
[----:B------:R-:W-:Y:S02]  /*1ad0*/  UMOV UR4, UR10 ;  /* 0x0000000a00047c82 */ /* 0x000fe40008000000 */
[----:B------:R-:W-:Y:S02]  /*1ae0*/  UMOV UR6, UR11 ;  /* 0x0000000b00067c82 */ /* 0x000fe40008000000 */
[----:B------:R-:W-:Y:S01]  /*1af0*/  HGMMA.64x256x16.F32.BF16 R24, gdesc[UR4], RZ, !UPT, gsb0 ;  /* 0x03e00000041879f0 */ /* 0x000fe2000c0018ff */
[----:B------:R-:W-:Y:S02]  /*1b00*/  UIADD3 UR4, UR10, 0x2, URZ ;  /* 0x000000020a047890 */ /* 0x000fe4000fffe03f */
[----:B------:R-:W-:Y:S01]  /*1b10*/  UIADD3 UR6, UR11, 0x2, URZ ;  /* 0x000000020b067890 */ /* 0x000fe2000fffe03f */
[----:B------:R-:W-:Y:S01]  /*1b20*/  UMOV UR5, 0x40000040 ;  /* 0x4000004000057882 */ /* 0x000fe20000000000 */
[----:B------:R-:W-:Y:S01]  /*1b30*/  UMOV UR7, 0x40000040 ;  /* 0x4000004000077882 */ /* 0x000fe20000000000 */
[----:B------:R-:W-:-:S02]  /*1b40*/  WARPGROUP.DEPBAR.LE gsb0, 0x0 ;  /* 0x00008000000079c5 */ /* 0x000fc40000010000 */
[----:B------:R-:W-:-:S15]  /*1b50*/  WARPGROUP.ARRIVE ;  /* 0x00000000000079c5 */ /* 0x000fde0000000000 */
[----:B------:R-:W-:-:S05]  /*1b60*/  NOP ;  /* 0x0000000000007918 */ /* 0x000fca0000000000 */
[----:B------:R-:W-:Y:S01]  /*1b70*/  HGMMA.64x256x16.F32.BF16 R24, gdesc[UR4], R24, gsb0 ;  /* 0x03e00000041879f0 */ /* 0x000fe20008001818 */
[----:B------:R-:W-:Y:S02]  /*1b80*/  UIADD3 UR4, UR10, 0x4, URZ ;  /* 0x000000040a047890 */ /* 0x000fe4000fffe03f */
[----:B------:R-:W-:Y:S01]  /*1b90*/  UIADD3 UR6, UR11, 0x4, URZ ;  /* 0x000000040b067890 */ /* 0x000fe2000fffe03f */
[----:B------:R-:W-:Y:S01]  /*1ba0*/  UMOV UR5, 0x40000040 ;  /* 0x4000004000057882 */ /* 0x000fe20000000000 */
[----:B------:R-:W-:Y:S01]  /*1bb0*/  UMOV UR7, 0x40000040 ;  /* 0x4000004000077882 */ /* 0x000fe20000000000 */
[----:B------:R-:W-:Y:S02]  /*1bc0*/  WARPGROUP.DEPBAR.LE gsb0, 0x0 ;  /* 0x00008000000079c5 */ /* 0x000fe40000010000 */
        /* <DEDUP_REMOVED lines=10> */
[----:B------:R-:W-:Y:S03]  /*1c70*/  HGMMA.64x256x16.F32.BF16 R24, gdesc[UR4], R24, gsb0 ;  /* 0x03e00000041879f0 */ /* 0x000fe60008001818 */
[----:B------:R-:W-:Y:S02]  /*1c80*/  WARPGROUP.DEPBAR.LE gsb0, 0x0 ;  /* 0x00008000000079c5 */ /* 0x000fe40000010000 */
[----:B------:R-:W-:Y:S05]  /*1c90*/  @!P2 BRA `(.L_x_24) ;  /* 0x000000040024a947 */ /* 0x000fea0003800000 */
[----:B------:R-:W-:Y:S01]  /*1ca0*/  UIADD3 UR4, UR45, 0x1, URZ ;  /* 0x000000012d047890 */ /* 0x000fe2000fffe03f */
[----:B01----:R-:W-:Y:S02]  /*1cb0*/  IMAD.U32 R0, RZ, RZ, UR48 ;  /* 0x00000030ff007e24 */ /* 0x003fe4000f8e00ff */
[----:B------:R-:W-:Y:S01]  /*1cc0*/  IMAD.U32 R3, RZ, RZ, UR45 ;  /* 0x0000002dff037e24 */ /* 0x000fe2000f8e00ff */
[----:B------:R-:W-:-:S04]  /*1cd0*/  UISETP.NE.AND UP0, UPT, UR4, 0x4, UPT ;  /* 0x000000040400788c */ /* 0x000fc8000bf05270 */
[----:B------:R-:W-:Y:S02]  /*1ce0*/  USEL UR5, URZ, 0x1, UP0 ;  /* 0x000000013f057887 */ /* 0x000fe40008000000 */
[----:B------:R-:W-:Y:S02]  /*1cf0*/  USEL UR10, UR4, URZ, UP0 ;  /* 0x0000003f040a7287 */ /* 0x000fe40008000000 */
[----:B------:R-:W-:-:S06]  /*1d00*/  ULOP3.LUT UR5, UR49, UR5, URZ, 0x3c, !UPT ;  /* 0x0000000531057292 */ /* 0x000fcc000f8e3c3f */
[----:B------:R-:W-:-:S07]  /*1d10*/  IMAD.U32 R6, RZ, RZ, UR5 ;  /* 0x00000005ff067e24 */ /* 0x000fce000f8e00ff */
.L_x_31:
[----:B------:R-:W-:Y:S05]  /*1d20*/  @!P0 BRA `(.L_x_25) ;  /* 0x0000000000048947 */ /* 0x000fea0003800000 */
[----:B------:R-:W-:Y:S01]  /*1d30*/  BPT.TRAP 0x1 ;  /* 0x000000040000795c */ /* 0x000fe20000300000 */
.L_x_25:
[----:B------:R-:W-:Y:S01]  /*1d40*/  ULEA UR4, UR10, UR44, 0x3 ;  /* 0x0000002c0a047291 */ /* 0x000fe2000f8e183f */
[----:B------:R-:W-:-:S08]  /*1d50*/  SHF.L.U32 R4, R6, 0x1f, RZ ;  /* 0x0000001f06047819 */ /* 0x000fd000000006ff */
[----:B------:R0:W1:Y:S01]  /*1d60*/  SYNCS.PHASECHK.TRANS64.TRYWAIT P1, [UR4], R4 ;  /* 0x00000004ff0075a7 */ /* 0x0000620008020144 */
[----:B------:R-:W-:Y:S05]  /*1d70*/  @!P0 BRA `(.L_x_26) ;  /* 0x0000000000048947 */ /* 0x000fea0003800000 */
[----:B------:R-:W-:Y:S01]  /*1d80*/  BPT.TRAP 0x1 ;  /* 0x000000040000795c */ /* 0x000fe20000300000 */
.L_x_26:
[----:B-1----:R-:W-:Y:S05]  /*1d90*/  @P1 BRA `(.L_x_27) ;  /* 0x0000000000081947 */ /* 0x002fea0003800000 */
[----:B------:R-:W1:Y:S02]  /*1da0*/  SYNCS.PHASECHK.TRANS64.TRYWAIT P1, [UR4], R4 ;  /* 0x00000004ff0075a7 */ /* 0x000e640008020144 */
[----:B-1----:R-:W-:Y:S05]  /*1db0*/  @!P1 BRA `(.L_x_28) ;  /* 0x0000009800f89947 */ /* 0x002fea0003800000 */
.L_x_27:
[----:B------:R-:W-:Y:S01]  /*1dc0*/  ULEA UR11, UR10, UR8, 0x9 ;  /* 0x000000080a0b7291 */ /* 0x000fe2000f8e483f */
[----:B------:R-:W-:Y:S01]  /*1dd0*/  WARPGROUP.ARRIVE ;  /* 0x00000000000079c5 */ /* 0x000fe20000000000 */
[----:B------:R-:W-:Y:S01]  /*1de0*/  ULEA UR12, UR10, UR9, 0xb ;  /* 0x000000090a0c7291 */ /* 0x000fe2000f8e583f */
[----:B------:R-:W-:Y:S01]  /*1df0*/  UMOV UR5, 0x40000040 ;  /* 0x4000004000057882 */ /* 0x000fe20000000000 */
[----:B------:R-:W-:-:S03]  /*1e00*/  UMOV UR7, 0x40000040 ;  /* 0x4000004000077882 */ /* 0x000fc60000000000 */
[----:B------:R-:W-:Y:S02]  /*1e10*/  UMOV UR4, UR11 ;  /* 0x0000000b00047c82 */ /* 0x000fe40008000000 */
[----:B------:R-:W-:Y:S02]  /*1e20*/  UMOV UR6, UR12 ;  /* 0x0000000c00067c82 */ /* 0x000fe40008000000 */
[----:B------:R-:W-:Y:S01]  /*1e30*/  HGMMA.64x256x16.F32.BF16 R24, gdesc[UR4], R24, gsb0 ;  /* 0x03e00000041879f0 */ /* 0x000fe20008001818 */
        /* <DEDUP_REMOVED lines=26> */
[----:B------:R-:W-:Y:S01]  /*1fe0*/  BPT.TRAP 0x1 ;  /* 0x000000040000795c */ /* 0x000fe20000300000 */
.L_x_29:
[----:B------:R-:W-:Y:S01]  /*1ff0*/  ISETP.NE.AND P1, PT, R152, RZ, PT ;  /* 0x000000ff9800720c */ /* 0x000fe20003f25270 */
[----:B------:R-:W-:-:S12]  /*2000*/  UISETP.GT.U32.AND UP0, UPT, UR41, 0x1, UPT ;  /* 0x000000012900788c */ /* 0x000fd8000bf04070 */
[----:B01----:R-:W-:-:S05]  /*2010*/  @P1 LEA R4, R3, UR44, 0x3 ;  /* 0x0000002c03041c11 */ /* 0x003fca000f8e18ff */
[----:B------:R-:W-:-:S05]  /*2020*/  @P1 VIADD R4, R4, 0x20 ;  /* 0x0000002004041836 */ /* 0x000fca0000000000 */
[----:B------:R-:W-:-:S04]  /*2030*/  @P1 PRMT R4, R153, 0x654, R4 ;  /* 0x0000065499041816 */ /* 0x000fc80000000004 */
[----:B------:R0:W-:Y:S01]  /*2040*/  @P1 SYNCS.ARRIVE.TRANS64.RED.A1T0 RZ, [R4+URZ], RZ ;  /* 0x000000ff04ff19a7 */ /* 0x0001e2000810043f */
[----:B------:R-:W-:-:S13]  /*2050*/  PLOP3.LUT P1, PT, PT, PT, UP0, 0x80, 0x0 ;  /* 0x000000000000781c */ /* 0x000fda0003f2f008 */
[----:B0-----:R-:W-:Y:S05]  /*2060*/  @P1 BRA `(.L_x_30) ;  /* 0x0000000000041947 */ /* 0x001fea0003800000 */
[----:B------:R-:W-:Y:S01]  /*2070*/  BPT.TRAP 0x1 ;  /* 0x000000040000795c */ /* 0x000fe20000300000 */
.L_x_30:
[----:B------:R-:W-:Y:S01]  /*2080*/  UIADD3 UR10, UR10, 0x1, URZ ;  /* 0x000000010a0a7890 */ /* 0x000fe2000fffe03f */
[C---:B------:R-:W-:Y:S01]  /*2090*/  ISETP.GT.AND P2, PT, R0.reuse, 0x1, PT ;  /* 0x000000010000780c */ /* 0x040fe20003f44270 */
[----:B------:R-:W-:Y:S02]  /*20a0*/  VIADD R3, R3, 0x1 ;  /* 0x0000000103037836 */ /* 0x000fe40000000000 */
[----:B------:R-:W-:Y:S01]  /*20b0*/  UISETP.NE.AND UP0, UPT, UR10, 0x4, UPT ;  /* 0x000000040a00788c */ /* 0x000fe2000bf05270 */
[----:B------:R-:W-:Y:S02]  /*20c0*/  VIADD R0, R0, 0xffffffff ;  /* 0xffffffff00007836 */ /* 0x000fe40000000000 */
[C---:B------:R-:W-:Y:S01]  /*20d0*/  ISETP.NE.AND P1, PT, R3.reuse, 0x4, PT ;  /* 0x000000040300780c */ /* 0x040fe20003f25270 */
[----:B------:R-:W-:Y:S02]  /*20e0*/  USEL UR4, URZ, 0x1, UP0 ;  /* 0x000000013f047887 */ /* 0x000fe40008000000 */
[----:B------:R-:W-:Y:S01]  /*20f0*/  USEL UR10, UR10, URZ, UP0 ;  /* 0x0000003f0a0a7287 */ /* 0x000fe20008000000 */
[----:B------:R-:W-:-:S03]  /*2100*/  SEL R3, R3, RZ, P1 ;  /* 0x000000ff03037207 */ /* 0x000fc60000800000 */
[----:B------:R-:W-:Y:S01]  /*2110*/  LOP3.LUT R6, R6, UR4, RZ, 0x3c, !PT ;  /* 0x0000000406067c12 */ /* 0x000fe2000f8e3cff */
[----:B------:R-:W-:Y:S07]  /*2120*/  @P2 BRA `(.L_x_31) ;  /* 0xfffffff800fc2947 */ /* 0x000fee000383ffff */
.L_x_24:
[----:B01----:R-:W0:Y:S01]  /*2130*/  LDC R0, c[0x0][0x28c] ;  /* 0x0000a300ff007b82 */ /* 0x003e220000000800 */
[----:B------:R1:W-:Y:S01]  /*2140*/  SYNCS.ARRIVE.TRANS64.A1T0 RZ, [R158+UR47], RZ ;  /* 0x000000ff9eff79a7 */ /* 0x0003e2000810002f */
[----:B0-----:R-:W-:-:S13]  /*2150*/  ISETP.GE.AND P1, PT, R0, 0x1, PT ;  /* 0x000000010000780c */ /* 0x001fda0003f26270 */
[----:B-1----:R-:W-:Y:S05]  /*2160*/  @!P1 BRA `(.L_x_32) ;  /* 0x0000000000409947 */ /* 0x002fea0003800000 */
[----:B------:R-:W-:Y:S05]  /*2170*/  @!P0 BRA `(.L_x_33) ;  /* 0x0000000000048947 */ /* 0x000fea0003800000 */
[----:B------:R-:W-:Y:S01]  /*2180*/  BPT.TRAP 0x1 ;  /* 0x000000040000795c */ /* 0x000fe20000300000 */
.L_x_33:
[----:B------:R-:W-:Y:S01]  /*2190*/  ISETP.NE.AND P0, PT, R152, RZ, PT ;  /* 0x000000ff9800720c */ /* 0x000fe20003f05270 */
[----:B------:R-:W-:-:S12]  /*21a0*/  IMAD.U32 R3, RZ, RZ, UR44 ;  /* 0x0000002cff037e24 */ /* 0x000fd8000f8e00ff */
[----:B------:R-:W-:-:S05]  /*21b0*/  VOTEU.ANY UP0, P0 ;  /* 0x00000000003f7886 */ /* 0x000fca0000000100 */
[----:B------:R-:W-:Y:S02]  /*21c0*/  @UP0 UIADD3 UR4, UR48, UR45, URZ ;  /* 0x0000002d30040290 */ /* 0x000fe4000fffe03f */
[----:B------:R-:W-:-:S04]  /*21d0*/  UISETP.GT.U32.AND UP0, UPT, UR41, 0x1, UPT ;  /* 0x000000012900788c */ /* 0x000fc8000bf04070 */
[----:B------:R-:W-:-:S04]  /*21e0*/  IMAD.U32 R0, RZ, RZ, UR4 ;  /* 0x00000004ff007e24 */ /* 0x000fc8000f8e00ff */
[----:B------:R-:W-:-:S05]  /*21f0*/  @P0 IMAD.SHL.U32 R0, R0, 0x8, RZ ;  /* 0x0000000800000824 */ /* 0x000fca00078e00ff */
[----:B------:R-:W-:-:S04]  /*2200*/  @P0 LOP3.LUT R0, R0, 0x18, RZ, 0xc0, !PT ;  /* 0x0000001800000812 */ /* 0x000fc800078ec0ff */
[----:B------:R-:W-:-:S04]  /*2210*/  @P0 IADD3 R0, R3, 0x20, R0 ;  /* 0x0000002003000810 */ /* 0x000fc80007ffe000 */
[----:B------:R-:W-:-:S04]  /*2220*/  @P0 PRMT R0, R153, 0x654, R0 ;  /* 0x0000065499000816 */ /* 0x000fc80000000000 */
[----:B------:R0:W-:Y:S01]  /*2230*/  @P0 SYNCS.ARRIVE.TRANS64.RED.A1T0 RZ, [R0+URZ], RZ ;  /* 0x000000ff00ff09a7 */ /* 0x0001e2000810043f */
[----:B------:R-:W-:-:S13]  /*2240*/  PLOP3.LUT P0, PT, PT, PT, UP0, 0x80, 0x0 ;  /* 0x000000000000781c */ /* 0x000fda0003f0f008 */
[----:B0-----:R-:W-:Y:S05]  /*2250*/  @P0 BRA `(.L_x_32) ;  /* 0x0000000000040947 */ /* 0x001fea0003800000 */
[----:B------:R-:W-:Y:S01]  /*2260*/  BPT.TRAP 0x1 ;  /* 0x000000040000795c */ /* 0x000fe20000300000 */
.L_x_32:
[----:B------:R-:W-:Y:S01]  /*2270*/  SHF.L.U32 R0, R170, 0x1f, RZ ;  /* 0x0000001faa007819 */ /* 0x000fe200000006ff */
[----:B------:R-:W-:Y:S01]  /*2280*/  UIADD3 UR45, UR43, UR45, URZ ;  /* 0x0000002d2b2d7290 */ /* 0x000fe2000fffe03f */
[----:B------:R-:W0:Y:S01]  /*2290*/  LDC R7, c[0x0][0x288] ;  /* 0x0000a200ff077b82 */ /* 0x000e220000000800 */
[----:B------:R-:W-:Y:S02]  /*22a0*/  IMAD.SHL.U32 R8, R156, 0x2, RZ ;  /* 0x000000029c087824 */ /* 0x000fe400078e00ff */
[----:B------:R-:W-:Y:S02]  /*22b0*/  USHF.R.U32.HI UR4, URZ, 0x2, UR45 ;  /* 0x000000023f047899 */ /* 0x000fe4000801162d */
[----:B------:R-:W-:Y:S01]  /*22c0*/  UISETP.GT.U32.AND UP0, UPT, UR45, 0x3, UPT ;  /* 0x000000032d00788c */ /* 0x000fe2000bf04070 */
[----:B------:R-:W-:Y:S01]  /*22d0*/  SHF.R.S32.HI R9, RZ, 0x1f, R8 ;  /* 0x0000001fff097819 */ /* 0x000fe20000011408 */
[----:B------:R-:W-:Y:S01]  /*22e0*/  ULOP3.LUT UR4, UR4, 0x1, URZ, 0xc0, !UPT ;  /* 0x0000000104047892 */ /* 0x000fe2000f8ec03f */
[----:B------:R-:W1:Y:S01]  /*22f0*/  SYNCS.PHASECHK.TRANS64.TRYWAIT P0, [R157+UR46+0x10], R0 ;  /* 0x000010009d0075a7 */ /* 0x000e62000800016e */
[----:B------:R-:W-:-:S02]  /*2300*/  UISETP.LT.U32.AND UP0, UPT, UR43, 0x4, UP0 ;  /* 0x000000042b00788c */ /* 0x000fc40008701070 */
[----:B------:R-:W-:Y:S02]  /*2310*/  UISETP.NE.U32.AND UP1, UPT, UR4, 0x1, UPT ;  /* 0x000000010400788c */ /* 0x000fe4000bf25070 */
[----:B------:R-:W-:Y:S02]  /*2320*/  USEL UR5, URZ, 0x1, !UP0 ;  /* 0x000000013f057887 */ /* 0x000fe4000c000000 */
[----:B------:R-:W-:Y:S02]  /*2330*/  UISETP.GT.U32.AND UP1, UPT, UR43, 0x3, !UP1 ;  /* 0x000000032b00788c */ /* 0x000fe4000cf24070 */
[----:B------:R-:W-:Y:S02]  /*2340*/  ULOP3.LUT UR45, UR45, 0x3, URZ, 0xc0, !UPT ;  /* 0x000000032d2d7892 */ /* 0x000fe4000f8ec03f */
[----:B------:R-:W-:-:S04]  /*2350*/  USEL UR4, URZ, 0x1, !UP1 ;  /* 0x000000013f047887 */ /* 0x000fc8000c800000 */
[----:B------:R-:W-:Y:S01]  /*2360*/  ULOP3.LUT UR49, UR4, UR49, UR5, 0x96, !UPT ;  /* 0x0000003104317292 */ /* 0x000fe2000f8e9605 */
[----:B01----:R-:W-:Y:S11]  /*2370*/  @!P0 BRA `(.L_x_34) ;  /* 0x0000009400a08947 */ /* 0x003ff60003800000 */
.L_x_316:
[----:B------:R-:W-:Y:S01]  /*2380*/  IMAD.SHL.U32 R4, R18, 0x40, RZ ;  /* 0x0000004012047824 */ /* 0x000fe200078e00ff */
[----:B------:R-:W-:Y:S01]  /*2390*/  ULDC UR6, c[0x0][0x284] ;  /* 0x0000a10000067ab9 */ /* 0x000fe20000000800 */
[----:B------:R-:W-:Y:S01]  /*23a0*/  IMAD.SHL.U32 R12, R2, 0x100, RZ ;  /* 0x00000100020c7824 */ /* 0x000fe200078e00ff */
[----:B------:R-:W-:Y:S01]  /*23b0*/  SHF.R.S32.HI R165, RZ, 0x1f, R19 ;  /* 0x0000001fffa57819 */ /* 0x000fe20000011413 */
[----:B------:R-:W-:Y:S01]  /*23c0*/  ULDC.64 UR4, c[0x0][0x5d0] ;  /* 0x0001740000047ab9 */ /* 0x000fe20000000a00 */
[----:B------:R-:W-:Y:S01]  /*23d0*/  ISETP.GE.AND P0, PT, R4, UR6, PT ;  /* 0x0000000604007c0c */ /* 0x000fe2000bf06270 */
[----:B------:R-:W-:Y:S01]  /*23e0*/  IMAD.WIDE.U32 R2, R19, UR4, R8 ;  /* 0x0000000413027c25 */ /* 0x000fe2000f8e0008 */
[----:B------:R-:W-:Y:S02]  /*23f0*/  SHF.R.S32.HI R13, RZ, 0x1f, R12 ;  /* 0x0000001fff0d7819 */ /* 0x000fe4000001140c */
[C---:B------:R-:W-:Y:S01]  /*2400*/  ISETP.GE.OR P0, PT, R12.reuse, R7, P0 ;  /* 0x000000070c00720c */ /* 0x040fe20000706670 */
[----:B0-----:R-:W-:Y:S01]  /*2410*/  IMAD R0, R165, UR4, RZ ;  /* 0x00000004a5007c24 */ /* 0x001fe2000f8e02ff */
[----:B------:R-:W-:-:S03]  /*2420*/  IADD3 R2, P1, R12, R2, RZ ;  /* 0x000000020c027210 */ /* 0x000fc60007f3e0ff */
[----:B------:R-:W-:-:S05]  /*2430*/  IMAD R5, R19, UR5, R0 ;  /* 0x0000000513057c24 */ /* 0x000fca000f8e0200 */
[----:B------:R-:W-:-:S03]  /*2440*/  IADD3.X R3, R13, R3, R5, P1, !PT ;  /* 0x000000030d037210 */ /* 0x000fc60000ffe405 */
[----:B------:R-:W-:Y:S05]  /*2450*/  @P0 BRA `(.L_x_35) ;  /* 0x0000007c00040947 */ /* 0x000fea0003800000 */
[----:B------:R-:W0:Y:S01]  /*2460*/  LDC.64 R10, c[0x0][0x5c8] ;  /* 0x00017200ff0a7b82 */ /* 0x000e220000000a00 */
[----:B-----5:R-:W-:Y:S01]  /*2470*/  FSETP.NEU.AND P0, PT, R22, RZ, PT ;  /* 0x000000ff1600720b */ /* 0x020fe20003f0d000 */
[----:B------:R-:W-:Y:S01]  /*2480*/  IMAD R5, R156, -0x2, R7 ;  /* 0xfffffffe9c057824 */ /* 0x000fe200078e0207 */
[----:B------:R-:W-:Y:S01]  /*2490*/  BSSY B0, `(.L_x_35) ;  /* 0x00007bd000007945 */ /* 0x000fe20003800000 */
[----:B------:R-:W-:-:S04]  /*24a0*/  IMAD.WIDE R162, R18, 0x40, R154 ;  /* 0x0000004012a27825 */ /* 0x000fc800078e029a */
[----:B------:R-:W-:Y:S02]  /*24b0*/  IMAD.IADD R0, R5, 0x1, -R12 ;  /* 0x0000000105007824 */ /* 0x000fe400078e0a0c */
[----:B------:R-:W-:-:S03]  /*24c0*/  IMAD.IADD R4, R161, 0x1, -R4 ;  /* 0x00000001a1047824 */ /* 0x000fc600078e0a04 */
[----:B------:R-:W-:-:S04]  /*24d0*/  ISETP.GT.AND P2, PT, R0, RZ, PT ;  /* 0x000000ff0000720c */ /* 0x000fc80003f44270 */
[----:B------:R-:W-:Y:S01]  /*24e0*/  ISETP.GT.AND P1, PT, R4, RZ, P2 ;  /* 0x000000ff0400720c */ /* 0x000fe20001724270 */
[-C--:B0-----:R-:W-:Y:S02]  /*24f0*/  IMAD R5, R163, R10.reuse, RZ ;  /* 0x0000000aa3057224 */ /* 0x081fe400078e02ff */
[----:B------:R-:W-:-:S04]  /*2500*/  IMAD.WIDE.U32 R172, R162, R10, R2 ;  /* 0x0000000aa2ac7225 */ /* 0x000fc800078e0002 */
[----:B------:R-:W-:-:S04]  /*2510*/  IMAD R5, R162, R11, R5 ;  /* 0x0000000ba2057224 */ /* 0x000fc800078e0205 */
[----:B------:R-:W-:Y:S01]  /*2520*/  IMAD.IADD R175, R173, 0x1, R5 ;  /* 0x00000001adaf7824 */ /* 0x000fe200078e0205 */
[----:B------:R-:W-:Y:S06]  /*2530*/  @!P0 BRA `(.L_x_36) ;  /* 0x0000005400a08947 */ /* 0x000fec0003800000 */
[----:B------:R-:W0:Y:S01]  /*2540*/  LDC.64 R20, c[0x0][0x5b8] ;  /* 0x00016e00ff147b82 */ /* 0x000e220000000a00 */
[----:B------:R-:W-:-:S07]  /*2550*/  ULDC.64 UR4, c[0x0][0x5c0] ;  /* 0x0001700000047ab9 */ /* 0x000fce0000000a00 */
[----:B------:R-:W1:Y:S08]  /*2560*/  LDC.64 R166, c[0x0][0x5b0] ;  /* 0x00016c00ffa67b82 */ /* 0x000e700000000a00 */
[----:B------:R-:W2:Y:S01]  /*2570*/  LDC.64 R14, c[0x0][0x5a8] ;  /* 0x00016a00ff0e7b82 */ /* 0x000ea20000000a00 */
[-C--:B0-----:R-:W-:Y:S02]  /*2580*/  IMAD R6, R165, R20.reuse, RZ ;  /* 0x00000014a5067224 */ /* 0x081fe400078e02ff */
[----:B------:R-:W-:-:S04]  /*2590*/  IMAD.WIDE.U32 R2, R19, R20, R8 ;  /* 0x0000001413027225 */ /* 0x000fc800078e0008 */
[----:B------:R-:W-:Y:S01]  /*25a0*/  IMAD R171, R19, R21, R6 ;  /* 0x0000001513ab7224 */ /* 0x000fe200078e0206 */
[----:B------:R-:W-:Y:S01]  /*25b0*/  IADD3 R164, P0, R12, R2, RZ ;  /* 0x000000020ca47210 */ /* 0x000fe20007f1e0ff */
[----:B-1----:R-:W-:-:S03]  /*25c0*/  IMAD R2, R163, R166, RZ ;  /* 0x000000a6a3027224 */ /* 0x002fc600078e02ff */
[----:B------:R-:W-:Y:S01]  /*25d0*/  IADD3.X R165, R13, R3, R171, P0, !PT ;  /* 0x000000030da57210 */ /* 0x000fe200007fe4ab */
[C---:B------:R-:W-:Y:S02]  /*25e0*/  IMAD R173, R162.reuse, R167, R2 ;  /* 0x000000a7a2ad7224 */ /* 0x040fe400078e0202 */
[----:B------:R-:W-:-:S04]  /*25f0*/  IMAD.WIDE.U32 R2, R162, R166, R164 ;  /* 0x000000a6a2027225 */ /* 0x000fc800078e00a4 */
[----:B------:R-:W-:Y:S01]  /*2600*/  IMAD.IADD R3, R3, 0x1, R173 ;  /* 0x0000000103037824 */ /* 0x000fe200078e02ad */
[----:B--2---:R-:W-:-:S04]  /*2610*/  LEA R6, P0, R2, R14, 0x1 ;  /* 0x0000000e02067211 */ /* 0x004fc800078008ff */
[----:B------:R-:W-:-:S05]  /*2620*/  LEA.HI.X R7, R2, R15, R3, 0x1, P0 ;  /* 0x0000000f02077211 */ /* 0x000fca00000f0c03 */
[----:B------:R0:W2:Y:S01]  /*2630*/  @P1 LDG.E.LTC128B.U16 R5, desc[UR50][R6.64] ;  /* 0x0000003206051981 */ /* 0x0000a2000c1e1520 */
[----:B------:R-:W-:Y:S01]  /*2640*/  IMAD.WIDE.U32 R2, R162, R166, R12 ;  /* 0x000000a6a2027225 */ /* 0x000fe200078e000c */
[----:B------:R-:W-:Y:S02]  /*2650*/  BSSY B1, `(.L_x_37) ;  /* 0x0000014000017945 */ /* 0x000fe40003800000 */
[----:B------:R-:W-:-:S04]  /*2660*/  IADD3 R168, P0, R8, R2, RZ ;  /* 0x0000000208a87210 */ /* 0x000fc80007f1e0ff */
[----:B------:R-:W-:Y:S02]  /*2670*/  IADD3.X R169, R9, R173, R3, P0, !PT ;  /* 0x000000ad09a97210 */ /* 0x000fe400007fe403 */
[----:B------:R-:W-:Y:S01]  /*2680*/  LEA R2, P0, R172, UR4, 0x1 ;  /* 0x00000004ac027c11 */ /* 0x000fe2000f8008ff */
[----:B------:R-:W-:-:S03]  /*2690*/  IMAD.WIDE.U32 R168, R19, R20, R168 ;  /* 0x0000001413a87225 */ /* 0x000fc600078e00a8 */
[----:B------:R-:W-:Y:S02]  /*26a0*/  LEA.HI.X R3, R172, UR5, R175, 0x1, P0 ;  /* 0x00000005ac037c11 */ /* 0x000fe400080f0caf */
[----:B------:R-:W-:Y:S01]  /*26b0*/  ISETP.GT.AND P0, PT, R0, 0x1, PT ;  /* 0x000000010000780c */ /* 0x000fe20003f04270 */
[----:B0-----:R-:W-:Y:S01]  /*26c0*/  IMAD.IADD R7, R171, 0x1, R169 ;  /* 0x00000001ab077824 */ /* 0x001fe200078e02a9 */
[----:B------:R-:W-:Y:S02]  /*26d0*/  LEA R6, P4, R168, R14, 0x1 ;  /* 0x0000000ea8067211 */ /* 0x000fe400078808ff */
[----:B------:R-:W-:Y:S02]  /*26e0*/  ISETP.GT.AND P3, PT, R4, RZ, P0 ;  /* 0x000000ff0400720c */ /* 0x000fe40000764270 */
[----:B------:R-:W-:Y:S01]  /*26f0*/  LEA.HI.X R7, R168, R15, R7, 0x1, P4 ;  /* 0x0000000fa8077211 */ /* 0x000fe200020f0c07 */
[C---:B------:R-:W-:Y:S01]  /*2700*/  IMAD.SHL.U32 R168, R166.reuse, 0x8, RZ ;  /* 0x00000008a6a87824 */ /* 0x040fe200078e00ff */
[----:B------:R-:W-:Y:S01]  /*2710*/  SHF.L.U64.HI R169, R166, 0x3, R167 ;  /* 0x00000003a6a97819 */ /* 0x000fe200000102a7 */
[----:B--2---:R-:W-:-:S04]  /*2720*/  IMAD.U32 R21, R5, 0x10000, RZ ;  /* 0x0001000005157824 */ /* 0x004fc800078e00ff */
[----:B------:R-:W-:-:S04]  /*2730*/  FMUL R21, R21, R22 ;  /* 0x0000001615157220 */ /* 0x000fc80000400000 */
[----:B------:R-:W-:-:S05]  /*2740*/  FFMA R21, R24, R23, R21 ;  /* 0x0000001718157223 */ /* 0x000fca0000000015 */
[----:B------:R-:W-:-:S05]  /*2750*/  F2FP.BF16.F32.PACK_AB R21, RZ, R21 ;  /* 0x00000015ff15723e */ /* 0x000fca00000010ff */
[----:B------:R0:W-:Y:S01]  /*2760*/  @P1 STG.E.U16 desc[UR50][R2.64], R21 ;  /* 0x0000001502001986 */ /* 0x0001e2000c101532 */
[----:B------:R-:W-:Y:S05]  /*2770*/  @!P3 BRA `(.L_x_38) ;  /* 0x000000000004b947 */ /* 0x000fea0003800000 */
[----:B------:R1:W5:Y:S02]  /*2780*/  LDG.E.LTC128B.U16 R5, desc[UR50][R6.64+0x2] ;  /* 0x0000023206057981 */ /* 0x000364000c1e1520 */
.L_x_38:
[----:B------:R-:W-:Y:S05]  /*2790*/  BSYNC B1 ;  /* 0x0000000000017941 */ /* 0x000fea0003800000 */
.L_x_37:
[----:B0----5:R-:W-:Y:S01]  /*27a0*/  IMAD.U32 R21, R5, 0x10000, RZ ;  /* 0x0001000005157824 */ /* 0x021fe200078e00ff */
[----:B------:R-:W-:Y:S01]  /*27b0*/  ISETP.GT.AND P2, PT, R4, 0x8, P2 ;  /* 0x000000080400780c */ /* 0x000fe20001744270 */
[----:B------:R-:W-:-:S04]  /*27c0*/  IMAD.WIDE.U32 R168, R162, R166, R168 ;  /* 0x000000a6a2a87225 */ /* 0x000fc800078e00a8 */
[----:B------:R-:W-:Y:S01]  /*27d0*/  FMUL R18, R21, R22 ;  /* 0x0000001615127220 */ /* 0x000fe20000400000 */
[----:B------:R-:W-:Y:S01]  /*27e0*/  IMAD.IADD R173, R173, 0x1, R169 ;  /* 0x00000001adad7824 */ /* 0x000fe200078e02a9 */
[----:B------:R-:W-:Y:S02]  /*27f0*/  IADD3 R21, P1, R164, R168, RZ ;  /* 0x000000a8a4157210 */ /* 0x000fe40007f3e0ff */
[----:B------:R-:W-:-:S03]  /*2800*/  FFMA R18, R25, R23, R18 ;  /* 0x0000001719127223 */ /* 0x000fc60000000012 */
[----:B------:R-:W-:Y:S01]  /*2810*/  IMAD.X R164, R173, 0x1, R165, P1 ;  /* 0x00000001ada47824 */ /* 0x000fe200008e06a5 */
[C---:B------:R-:W-:Y:S02]  /*2820*/  LEA R24, P1, R21.reuse, R14, 0x1 ;  /* 0x0000000e15187211 */ /* 0x040fe400078208ff */
[----:B------:R-:W-:Y:S02]  /*2830*/  F2FP.BF16.F32.PACK_AB R18, RZ, R18 ;  /* 0x00000012ff12723e */ /* 0x000fe400000010ff */
[----:B------:R-:W-:Y:S02]  /*2840*/  LEA.HI.X R25, R21, R15, R164, 0x1, P1 ;  /* 0x0000000f15197211 */ /* 0x000fe400008f0ca4 */
[----:B------:R-:W-:Y:S02]  /*2850*/  PRMT R21, R18, 0x7610, R21 ;  /* 0x0000761012157816 */ /* 0x000fe40000000015 */
[----:B------:R-:W-:-:S03]  /*2860*/  PRMT R18, R5, 0x7610, R18 ;  /* 0x0000761005127816 */ /* 0x000fc60000000012 */
[----:B------:R0:W-:Y:S04]  /*2870*/  @P3 STG.E.U16 desc[UR50][R2.64+0x2], R21 ;  /* 0x0000021502003986 */ /* 0x0001e8000c101532 */
[----:B------:R-:W2:Y:S01]  /*2880*/  @P2 LDG.E.LTC128B.U16 R18, desc[UR50][R24.64] ;  /* 0x0000003218122981 */ /* 0x000ea2000c1e1520 */
[----:B------:R-:W-:Y:S01]  /*2890*/  IADD3 R8, P1, P3, R8, R168, R12 ;  /* 0x000000a808087210 */ /* 0x000fe20007b3e00c */
[----:B------:R-:W-:Y:S01]  /*28a0*/  BSSY B1, `(.L_x_39) ;  /* 0x0000011000017945 */ /* 0x000fe20003800000 */
[C---:B------:R-:W-:Y:S02]  /*28b0*/  SHF.L.U64.HI R11, R10.reuse, 0x4, R11 ;  /* 0x000000040a0b7819 */ /* 0x040fe4000001020b */
[----:B------:R-:W-:Y:S02]  /*28c0*/  IADD3.X R9, R9, R173, R13, P1, P3 ;  /* 0x000000ad09097210 */ /* 0x000fe40000fe640d */
[----:B------:R-:W-:-:S02]  /*28d0*/  LEA R10, P1, R10, R2, 0x4 ;  /* 0x000000020a0a7211 */ /* 0x000fc400078220ff */
[----:B------:R-:W-:Y:S01]  /*28e0*/  ISETP.GT.AND P0, PT, R4, 0x8, P0 ;  /* 0x000000080400780c */ /* 0x000fe20000704270 */
[----:B0-----:R-:W-:-:S04]  /*28f0*/  IMAD.WIDE.U32 R20, R19, R20, R8 ;  /* 0x0000001413147225 */ /* 0x001fc800078e0008 */
[----:B------:R-:W-:Y:S01]  /*2900*/  IMAD.X R11, R11, 0x1, R3, P1 ;  /* 0x000000010b0b7824 */ /* 0x000fe200008e0603 */
[----:B------:R-:W-:Y:S01]  /*2910*/  LEA R8, P3, R20, R14, 0x1 ;  /* 0x0000000e14087211 */ /* 0x000fe200078608ff */
[----:B------:R-:W-:-:S05]  /*2920*/  IMAD.IADD R9, R171, 0x1, R21 ;  /* 0x00000001ab097824 */ /* 0x000fca00078e0215 */
[----:B------:R-:W-:Y:S01]  /*2930*/  LEA.HI.X R9, R20, R15, R9, 0x1, P3 ;  /* 0x0000000f14097211 */ /* 0x000fe200018f0c09 */
[----:B--2---:R-:W-:-:S04]  /*2940*/  IMAD.U32 R5, R18, 0x10000, RZ ;  /* 0x0001000012057824 */ /* 0x004fc800078e00ff */
[----:B------:R-:W-:-:S04]  /*2950*/  FMUL R5, R5, R22 ;  /* 0x0000001605057220 */ /* 0x000fc80000400000 */
[----:B------:R-:W-:-:S05]  /*2960*/  FFMA R5, R26, R23, R5 ;  /* 0x000000171a057223 */ /* 0x000fca0000000005 */
[----:B------:R-:W-:-:S05]  /*2970*/  F2FP.BF16.F32.PACK_AB R5, RZ, R5 ;  /* 0x00000005ff05723e */ /* 0x000fca00000010ff */
[----:B------:R0:W-:Y:S01]  /*2980*/  @P2 STG.E.U16 desc[UR50][R10.64], R5 ;  /* 0x000000050a002986 */ /* 0x0001e2000c101532 */
[----:B------:R-:W-:Y:S05]  /*2990*/  @!P0 BRA `(.L_x_40) ;  /* 0x0000000000048947 */ /* 0x000fea0003800000 */
[----:B------:R2:W5:Y:S02]  /*29a0*/  LDG.E.LTC128B.U16 R18, desc[UR50][R8.64+0x2] ;  /* 0x0000023208127981 */ /* 0x000564000c1e1520 */
.L_x_40:
[----:B------:R-:W-:Y:S05]  /*29b0*/  BSYNC B1 ;  /* 0x0000000000017941 */ /* 0x000fea0003800000 */
.L_x_39:
[----:B0----5:R-:W-:Y:S01]  /*29c0*/  IMAD.U32 R5, R18, 0x10000, RZ ;  /* 0x0001000012057824 */ /* 0x021fe200078e00ff */
[----:B------:R-:W-:Y:S01]  /*29d0*/  ISETP.GT.AND P1, PT, R0, 0x8, PT ;  /* 0x000000080000780c */ /* 0x000fe20003f24270 */
[----:B------:R-:W-:Y:S02]  /*29e0*/  BSSY B1, `(.L_x_41) ;  /* 0x0000008000017945 */ /* 0x000fe40003800000 */
[----:B------:R-:W-:Y:S01]  /*29f0*/  FMUL R12, R5, R22 ;  /* 0x00000016050c7220 */ /* 0x000fe20000400000 */
[----:B------:R-:W-:-:S03]  /*2a00*/  ISETP.GT.AND P2, PT, R4, RZ, P1 ;  /* 0x000000ff0400720c */ /* 0x000fc60000f44270 */
[----:B------:R-:W-:-:S05]  /*2a10*/  FFMA R12, R27, R23, R12 ;  /* 0x000000171b0c7223 */ /* 0x000fca000000000c */
[----:B------:R-:W-:-:S05]  /*2a20*/  F2FP.BF16.F32.PACK_AB R12, RZ, R12 ;  /* 0x0000000cff0c723e */ /* 0x000fca00000010ff */
[----:B------:R0:W-:Y:S01]  /*2a30*/  @P0 STG.E.U16 desc[UR50][R10.64+0x2], R12 ;  /* 0x0000020c0a000986 */ /* 0x0001e2000c101532 */
[----:B------:R-:W-:Y:S05]  /*2a40*/  @!P2 BRA `(.L_x_42) ;  /* 0x000000000004a947 */ /* 0x000fea0003800000 */
[----:B------:R3:W5:Y:S02]  /*2a50*/  LDG.E.LTC128B.U16 R18, desc[UR50][R6.64+0x10] ;  /* 0x0000103206127981 */ /* 0x000764000c1e1520 */
.L_x_42:
[----:B------:R-:W-:Y:S05]  /*2a60*/  BSYNC B1 ;  /* 0x0000000000017941 */ /* 0x000fea0003800000 */
.L_x_41:
[----:B-----5:R-:W-:Y:S01]  /*2a70*/  IMAD.U32 R5, R18, 0x10000, RZ ;  /* 0x0001000012057824 */ /* 0x020fe200078e00ff */
        /* <DEDUP_REMOVED lines=9> */
.L_x_44:
[----:B------:R-:W-:Y:S05]  /*2b10*/  BSYNC B1 ;  /* 0x0000000000017941 */ /* 0x000fea0003800000 */
.L_x_43:
[----:B----45:R-:W-:Y:S01]  /*2b20*/  IMAD.U32 R5, R18, 0x10000, RZ ;  /* 0x0001000012057824 */ /* 0x030fe200078e00ff */
[----:B------:R-:W-:Y:S01]  /*2b30*/  ISETP.GT.AND P1, PT, R4, 0x8, P1 ;  /* 0x000000080400780c */ /* 0x000fe20000f24270 */
[----:B------:R-:W-:Y:S02]  /*2b40*/  BSSY B1, `(.L_x_45) ;  /* 0x0000007000017945 */ /* 0x000fe40003800000 */
[----:B0-----:R-:W-:-:S04]  /*2b50*/  FMUL R12, R5, R22 ;  /* 0x00000016050c7220 */ /* 0x001fc80000400000 */
[----:B------:R-:W-:-:S05]  /*2b60*/  FFMA R12, R29, R23, R12 ;  /* 0x000000171d0c7223 */ /* 0x000fca000000000c */
[----:B------:R-:W-:-:S05]  /*2b70*/  F2FP.BF16.F32.PACK_AB R12, RZ, R12 ;  /* 0x0000000cff0c723e */ /* 0x000fca00000010ff */
[----:B------:R0:W-:Y:S01]  /*2b80*/  @P3 STG.E.U16 desc[UR50][R2.64+0x12], R12 ;  /* 0x0000120c02003986 */ /* 0x0001e2000c101532 */
[----:B------:R-:W-:Y:S05]  /*2b90*/  @!P1 BRA `(.L_x_46) ;  /* 0x0000000000049947 */ /* 0x000fea0003800000 */
[----:B------:R4:W5:Y:S02]  /*2ba0*/  LDG.E.LTC128B.U16 R18, desc[UR50][R8.64+0x10] ;  /* 0x0000103208127981 */ /* 0x000964000c1e1520 */
.L_x_46:
[----:B------:R-:W-:Y:S05]  /*2bb0*/  BSYNC B1 ;  /* 0x0000000000017941 */ /* 0x000fea0003800000 */
.L_x_45:
[----:B-----5:R-:W-:Y:S01]  /*2bc0*/  IMAD.U32 R5, R18, 0x10000, RZ ;  /* 0x0001000012057824 */ /* 0x020fe200078e00ff */
[----:B------:R-:W-:Y:S01]  /*2bd0*/  ISETP.GT.AND P0, PT, R4, 0x8, P0 ;  /* 0x000000080400780c */ /* 0x000fe20000704270 */
[----:B------:R-:W-:Y:S02]  /*2be0*/  BSSY B1, `(.L_x_47) ;  /* 0x0000007000017945 */ /* 0x000fe40003800000 */
[----:B------:R-:W-:-:S04]  /*2bf0*/  FMUL R5, R5, R22 ;  /* 0x0000001605057220 */ /* 0x000fc80000400000 */
[----:B------:R-:W-:-:S05]  /*2c00*/  FFMA R5, R30, R23, R5 ;  /* 0x000000171e057223 */ /* 0x000fca0000000005 */
[----:B------:R-:W-:-:S05]  /*2c10*/  F2FP.BF16.F32.PACK_AB R5, RZ, R5 ;  /* 0x00000005ff05723e */ /* 0x000fca00000010ff */
[----:B------:R0:W-:Y:S01]  /*2c20*/  @P1 STG.E.U16 desc[UR50][R10.64+0x10], R5 ;  /* 0x000010050a001986 */ /* 0x0001e2000c101532 */
[----:B------:R-:W-:Y:S05]  /*2c30*/  @!P0 BRA `(.L_x_48) ;  /* 0x0000000000048947 */ /* 0x000fea0003800000 */
[----:B------:R0:W5:Y:S02]  /*2c40*/  LDG.E.LTC128B.U16 R18, desc[UR50][R8.64+0x12] ;  /* 0x0000123208127981 */ /* 0x000164000c1e1520 */
.L_x_48:
[----:B------:R-:W-:Y:S05]  /*2c50*/  BSYNC B1 ;  /* 0x0000000000017941 */ /* 0x000fea0003800000 */
.L_x_47:
        /* <DEDUP_REMOVED lines=10> */
.L_x_50:
[----:B------:R-:W-:Y:S05]  /*2d00*/  BSYNC B1 ;  /* 0x0000000000017941 */ /* 0x000fea0003800000 */
.L_x_49:
        /* <DEDUP_REMOVED lines=10> */
.L_x_52:
[----:B------:R-:W-:Y:S05]  /*2db0*/  BSYNC B1 ;  /* 0x0000000000017941 */ /* 0x000fea0003800000 */
.L_x_51:
[----:B0----5:R-:W-:Y:S01]  /*2dc0*/  IMAD.U32 R5, R18, 0x10000, RZ ;  /* 0x0001000012057824 */ /* 0x021fe200078e00ff */
        /* <DEDUP_REMOVED lines=8> */
.L_x_54:
[----:B------:R-:W-:Y:S05]  /*2e50*/  BSYNC B1 ;  /* 0x0000000000017941 */ /* 0x000fea0003800000 */
.L_x_53:
        /* <DEDUP_REMOVED lines=9> */
.L_x_56:
[----:B------:R-:W-:Y:S05]  /*2ef0*/  BSYNC B1 ;  /* 0x0000000000017941 */ /* 0x000fea0003800000 */
.L_x_55:
        /* <DEDUP_REMOVED lines=10> */
.L_x_58:
[----:B------:R-:W-:Y:S05]  /*2fa0*/  BSYNC B1 ;  /* 0x0000000000017941 */ /* 0x000fea0003800000 */
.L_x_57:
        /* <DEDUP_REMOVED lines=10> */
.L_x_60:
[----:B------:R-:W-:Y:S05]  /*3050*/  BSYNC B1 ;  /* 0x0000000000017941 */ /* 0x000fea0003800000 */
.L_x_59:
        /* <DEDUP_REMOVED lines=9> */
.L_x_62:
[----:B------:R-:W-:Y:S05]  /*30f0*/  BSYNC B1 ;  /* 0x0000000000017941 */ /* 0x000fea0003800000 */
.L_x_61:
        /* <DEDUP_REMOVED lines=9> */
.L_x_64:
[----:B------:R-:W-:Y:S05]  /*3190*/  BSYNC B1 ;  /* 0x0000000000017941 */ /* 0x000fea0003800000 */
.L_x_63:
        /* <DEDUP_REMOVED lines=10> */
.L_x_66:
[----:B------:R-:W-:Y:S05]  /*3240*/  BSYNC B1 ;  /* 0x0000000000017941 */ /* 0x000fea0003800000 */
.L_x_65:
        /* <DEDUP_REMOVED lines=10> */
.L_x_68:
[----:B------:R-:W-:Y:S05]  /*32f0*/  BSYNC B1 ;  /* 0x0000000000017941 */ /* 0x000fea0003800000 */
.L_x_67:
        /* <DEDUP_REMOVED lines=9> */
.L_x_70:
[----:B------:R-:W-:Y:S05]  /*3390*/  BSYNC B1 ;  /* 0x0000000000017941 */ /* 0x000fea0003800000 */
.L_x_69:
        /* <DEDUP_REMOVED lines=9> */
.L_x_72:
[----:B------:R-:W-:Y:S05]  /*3430*/  BSYNC B1 ;  /* 0x0000000000017941 */ /* 0x000fea0003800000 */
.L_x_71:
        /* <DEDUP_REMOVED lines=10> */
.L_x_74:
[----:B------:R-:W-:Y:S05]  /*34e0*/  BSYNC B1 ;  /* 0x0000000000017941 */ /* 0x000fea0003800000 */
.L_x_73:
        /* <DEDUP_REMOVED lines=10> */
.L_x_76:
[----:B------:R-:W-:Y:S05]  /*3590*/  BSYNC B1 ;  /* 0x0000000000017941 */ /* 0x000fea0003800000 */
.L_x_75:
        /* <DEDUP_REMOVED lines=9> */
.L_x_78:
[----:B------:R-:W-:Y:S05]  /*3630*/  BSYNC B1 ;  /* 0x0000000000017941 */ /* 0x000fea0003800000 */
.L_x_77:
        /* <DEDUP_REMOVED lines=9> */
.L_x_80:
[----:B------:R-:W-:Y:S05]  /*36d0*/  BSYNC B1 ;  /* 0x0000000000017941 */ /* 0x000fea0003800000 */
.L_x_79:
        /* <DEDUP_REMOVED lines=10> */
.L_x_82:
[----:B------:R-:W-:Y:S05]  /*3780*/  BSYNC B1 ;  /* 0x0000000000017941 */ /* 0x000fea0003800000 */
.L_x_81:
        /* <DEDUP_REMOVED lines=10> */
.L_x_84:
[----:B------:R-:W-:Y:S05]  /*3830*/  BSYNC B1 ;  /* 0x0000000000017941 */ /* 0x000fea0003800000 */
.L_x_83:
        /* <DEDUP_REMOVED lines=9> */
.L_x_86:
[----:B------:R-:W-:Y:S05]  /*38d0*/  BSYNC B1 ;  /* 0x0000000000017941 */ /* 0x000fea0003800000 */
.L_x_85:
        /* <DEDUP_REMOVED lines=9> */
.L_x_88:
[----:B------:R-:W-:Y:S05]  /*3970*/  BSYNC B1 ;  /* 0x0000000000017941 */ /* 0x000fea0003800000 */
.L_x_87:
        /* <DEDUP_REMOVED lines=10> */
.L_x_90:
[----:B------:R-:W-:Y:S05]  /*3a20*/  BSYNC B1 ;  /* 0x0000000000017941 */ /* 0x000fea0003800000 */
.L_x_89:
        /* <DEDUP_REMOVED lines=10> */
.L_x_92:
[----:B------:R-:W-:Y:S05]  /*3ad0*/  BSYNC B1 ;  /* 0x0000000000017941 */ /* 0x000fea0003800000 */
.L_x_91:
        /* <DEDUP_REMOVED lines=9> */
.L_x_94:
[----:B------:R-:W-:Y:S05]  /*3b70*/  BSYNC B1 ;  /* 0x0000000000017941 */ /* 0x000fea0003800000 */
.L_x_93:
        /* <DEDUP_REMOVED lines=9> */
.L_x_96:
[----:B------:R-:W-:Y:S05]  /*3c10*/  BSYNC B1 ;  /* 0x0000000000017941 */ /* 0x000fea0003800000 */
.L_x_95:
        /* <DEDUP_REMOVED lines=10> */
.L_x_98:
[----:B------:R-:W-:Y:S05]  /*3cc0*/  BSYNC B1 ;  /* 0x0000000000017941 */ /* 0x000fea0003800000 */
.L_x_97:
        /* <DEDUP_REMOVED lines=10> */
.L_x_100:
[----:B------:R-:W-:Y:S05]  /*3d70*/  BSYNC B1 ;  /* 0x0000000000017941 */ /* 0x000fea0003800000 */
.L_x_99:
        /* <DEDUP_REMOVED lines=9> */
.L_x_102:
[----:B------:R-:W-:Y:S05]  /*3e10*/  BSYNC B1 ;  /* 0x0000000000017941 */ /* 0x000fea0003800000 */
.L_x_101:
        /* <DEDUP_REMOVED lines=9> */
.L_x_104:
[----:B------:R-:W-:Y:S05]  /*3eb0*/  BSYNC B1 ;  /* 0x0000000000017941 */ /* 0x000fea0003800000 */
.L_x_103:
        /* <DEDUP_REMOVED lines=10> */
.L_x_106:
[----:B------:R-:W-:Y:S05]  /*3f60*/  BSYNC B1 ;  /* 0x0000000000017941 */ /* 0x000fea0003800000 */
.L_x_105:
        /* <DEDUP_REMOVED lines=10> */
.L_x_108:
[----:B------:R-:W-:Y:S05]  /*4010*/  BSYNC B1 ;  /* 0x0000000000017941 */ /* 0x000fea0003800000 */
.L_x_107:
        /* <DEDUP_REMOVED lines=9> */
.L_x_110:
[----:B------:R-:W-:Y:S05]  /*40b0*/  BSYNC B1 ;  /* 0x0000000000017941 */ /* 0x000fea0003800000 */
.L_x_109:
        /* <DEDUP_REMOVED lines=9> */
.L_x_112:
[----:B------:R-:W-:Y:S05]  /*4150*/  BSYNC B1 ;  /* 0x0000000000017941 */ /* 0x000fea0003800000 */
.L_x_111:
        /* <DEDUP_REMOVED lines=10> */
.L_x_114:
[----:B------:R-:W-:Y:S05]  /*4200*/  BSYNC B1 ;  /* 0x0000000000017941 */ /* 0x000fea0003800000 */
.L_x_113:
        /* <DEDUP_REMOVED lines=10> */
.L_x_116:
[----:B------:R-:W-:Y:S05]  /*42b0*/  BSYNC B1 ;  /* 0x0000000000017941 */ /* 0x000fea0003800000 */
.L_x_115:
        /* <DEDUP_REMOVED lines=9> */
.L_x_118:
[----:B------:R-:W-:Y:S05]  /*4350*/  BSYNC B1 ;  /* 0x0000000000017941 */ /* 0x000fea0003800000 */
.L_x_117:
        /* <DEDUP_REMOVED lines=9> */
.L_x_120:
[----:B------:R-:W-:Y:S05]  /*43f0*/  BSYNC B1 ;  /* 0x0000000000017941 */ /* 0x000fea0003800000 */
.L_x_119:
        /* <DEDUP_REMOVED lines=10> */
.L_x_122:
[----:B------:R-:W-:Y:S05]  /*44a0*/  BSYNC B1 ;  /* 0x0000000000017941 */ /* 0x000fea0003800000 */
.L_x_121:
        /* <DEDUP_REMOVED lines=10> */
.L_x_124:
[----:B------:R-:W-:Y:S05]  /*4550*/  BSYNC B1 ;  /* 0x0000000000017941 */ /* 0x000fea0003800000 */
.L_x_123:
        /* <DEDUP_REMOVED lines=9> */
.L_x_126:
[----:B------:R-:W-:Y:S05]  /*45f0*/  BSYNC B1 ;  /* 0x0000000000017941 */ /* 0x000fea0003800000 */
.L_x_125:
        /* <DEDUP_REMOVED lines=9> */
.L_x_128:
[----:B------:R-:W-:Y:S05]  /*4690*/  BSYNC B1 ;  /* 0x0000000000017941 */ /* 0x000fea0003800000 */
.L_x_127:
        /* <DEDUP_REMOVED lines=10> */
.L_x_130:
[----:B------:R-:W-:Y:S05]  /*4740*/  BSYNC B1 ;  /* 0x0000000000017941 */ /* 0x000fea0003800000 */
.L_x_129:
        /* <DEDUP_REMOVED lines=10> */
.L_x_132:
[----:B------:R-:W-:Y:S05]  /*47f0*/  BSYNC B1 ;  /* 0x0000000000017941 */ /* 0x000fea0003800000 */
.L_x_131:
        /* <DEDUP_REMOVED lines=9> */
.L_x_134:
[----:B------:R-:W-:Y:S05]  /*4890*/  BSYNC B1 ;  /* 0x0000000000017941 */ /* 0x000fea0003800000 */
.L_x_133:
        /* <DEDUP_REMOVED lines=9> */
.L_x_136:
[----:B------:R-:W-:Y:S05]  /*4930*/  BSYNC B1 ;  /* 0x0000000000017941 */ /* 0x000fea0003800000 */
.L_x_135:
        /* <DEDUP_REMOVED lines=10> */
.L_x_138:
[----:B------:R-:W-:Y:S05]  /*49e0*/  BSYNC B1 ;  /* 0x0000000000017941 */ /* 0x000fea0003800000 */
.L_x_137:
        /* <DEDUP_REMOVED lines=10> */
.L_x_140:
[----:B------:R-:W-:Y:S05]  /*4a90*/  BSYNC B1 ;  /* 0x0000000000017941 */ /* 0x000fea0003800000 */
.L_x_139:
        /* <DEDUP_REMOVED lines=9> */
.L_x_142:
[----:B------:R-:W-:Y:S05]  /*4b30*/  BSYNC B1 ;  /* 0x0000000000017941 */ /* 0x000fea0003800000 */
.L_x_141:
        /* <DEDUP_REMOVED lines=9> */
.L_x_144:
[----:B------:R-:W-:Y:S05]  /*4bd0*/  BSYNC B1 ;  /* 0x0000000000017941 */ /* 0x000fea0003800000 */
.L_x_143:
        /* <DEDUP_REMOVED lines=10> */
.L_x_146:
[----:B------:R-:W-:Y:S05]  /*4c80*/  BSYNC B1 ;  /* 0x0000000000017941 */ /* 0x000fea0003800000 */
.L_x_145:
        /* <DEDUP_REMOVED lines=10> */
.L_x_148:
[----:B------:R-:W-:Y:S05]  /*4d30*/  BSYNC B1 ;  /* 0x0000000000017941 */ /* 0x000fea0003800000 */
.L_x_147:
        /* <DEDUP_REMOVED lines=9> */
.L_x_150:
[----:B------:R-:W-:Y:S05]  /*4dd0*/  BSYNC B1 ;  /* 0x0000000000017941 */ /* 0x000fea0003800000 */
.L_x_149:
        /* <DEDUP_REMOVED lines=9> */
.L_x_152:
[----:B------:R-:W-:Y:S05]  /*4e70*/  BSYNC B1 ;  /* 0x0000000000017941 */ /* 0x000fea0003800000 */
.L_x_151:
        /* <DEDUP_REMOVED lines=10> */
.L_x_154:
[----:B------:R-:W-:Y:S05]  /*4f20*/  BSYNC B1 ;  /* 0x0000000000017941 */ /* 0x000fea0003800000 */
.L_x_153:
        /* <DEDUP_REMOVED lines=10> */
.L_x_156:
[----:B------:R-:W-:Y:S05]  /*4fd0*/  BSYNC B1 ;  /* 0x0000000000017941 */ /* 0x000fea0003800000 */
.L_x_155:
        /* <DEDUP_REMOVED lines=9> */
.L_x_158:
[----:B------:R-:W-:Y:S05]  /*5070*/  BSYNC B1 ;  /* 0x0000000000017941 */ /* 0x000fea0003800000 */
.L_x_157:
        /* <DEDUP_REMOVED lines=9> */
.L_x_160:
[----:B------:R-:W-:Y:S05]  /*5110*/  BSYNC B1 ;  /* 0x0000000000017941 */ /* 0x000fea0003800000 */
.L_x_159:
        /* <DEDUP_REMOVED lines=10> */
.L_x_162:
[----:B------:R-:W-:Y:S05]  /*51c0*/  BSYNC B1 ;  /* 0x0000000000017941 */ /* 0x000fea0003800000 */
.L_x_161:
        /* <DEDUP_REMOVED lines=10> */
.L_x_164:
[----:B------:R-:W-:Y:S05]  /*5270*/  BSYNC B1 ;  /* 0x0000000000017941 */ /* 0x000fea0003800000 */
.L_x_163:
        /* <DEDUP_REMOVED lines=9> */
.L_x_166:
[----:B------:R-:W-:Y:S05]  /*5310*/  BSYNC B1 ;  /* 0x0000000000017941 */ /* 0x000fea0003800000 */
.L_x_165:
        /* <DEDUP_REMOVED lines=9> */
.L_x_168:
[----:B------:R-:W-:Y:S05]  /*53b0*/  BSYNC B1 ;  /* 0x0000000000017941 */ /* 0x000fea0003800000 */
.L_x_167:
        /* <DEDUP_REMOVED lines=10> */
.L_x_170:
[----:B------:R-:W-:Y:S05]  /*5460*/  BSYNC B1 ;  /* 0x0000000000017941 */ /* 0x000fea0003800000 */
.L_x_169:
        /* <DEDUP_REMOVED lines=10> */
.L_x_172:
[----:B------:R-:W-:Y:S05]  /*5510*/  BSYNC B1 ;  /* 0x0000000000017941 */ /* 0x000fea0003800000 */
.L_x_171:
        /* <DEDUP_REMOVED lines=9> */
.L_x_174:
[----:B------:R-:W-:Y:S05]  /*55b0*/  BSYNC B1 ;  /* 0x0000000000017941 */ /* 0x000fea0003800000 */
.L_x_173:
        /* <DEDUP_REMOVED lines=9> */
.L_x_176:
[----:B------:R-:W-:Y:S05]  /*5650*/  BSYNC B1 ;  /* 0x0000000000017941 */ /* 0x000fea0003800000 */
.L_x_175:
        /* <DEDUP_REMOVED lines=10> */
.L_x_178:
[----:B------:R-:W-:Y:S05]  /*5700*/  BSYNC B1 ;  /* 0x0000000000017941 */ /* 0x000fea0003800000 */
.L_x_177:
        /* <DEDUP_REMOVED lines=10> */
.L_x_180:
[----:B------:R-:W-:Y:S05]  /*57b0*/  BSYNC B1 ;  /* 0x0000000000017941 */ /* 0x000fea0003800000 */
.L_x_179:
        /* <DEDUP_REMOVED lines=9> */
.L_x_182:
[----:B------:R-:W-:Y:S05]  /*5850*/  BSYNC B1 ;  /* 0x0000000000017941 */ /* 0x000fea0003800000 */
.L_x_181:
        /* <DEDUP_REMOVED lines=9> */
.L_x_184:
[----:B------:R-:W-:Y:S05]  /*58f0*/  BSYNC B1 ;  /* 0x0000000000017941 */ /* 0x000fea0003800000 */
.L_x_183:
        /* <DEDUP_REMOVED lines=10> */
.L_x_186:
[----:B------:R-:W-:Y:S05]  /*59a0*/  BSYNC B1 ;  /* 0x0000000000017941 */ /* 0x000fea0003800000 */
.L_x_185:
        /* <DEDUP_REMOVED lines=10> */
.L_x_188:
[----:B------:R-:W-:Y:S05]  /*5a50*/  BSYNC B1 ;  /* 0x0000000000017941 */ /* 0x000fea0003800000 */
.L_x_187:
        /* <DEDUP_REMOVED lines=9> */
.L_x_190:
[----:B------:R-:W-:Y:S05]  /*5af0*/  BSYNC B1 ;  /* 0x0000000000017941 */ /* 0x000fea0003800000 */
.L_x_189:
        /* <DEDUP_REMOVED lines=9> */
.L_x_192:
[----:B------:R-:W-:Y:S05]  /*5b90*/  BSYNC B1 ;  /* 0x0000000000017941 */ /* 0x000fea0003800000 */
.L_x_191:
        /* <DEDUP_REMOVED lines=10> */
.L_x_194:
[----:B------:R-:W-:Y:S05]  /*5c40*/  BSYNC B1 ;  /* 0x0000000000017941 */ /* 0x000fea0003800000 */
.L_x_193:
        /* <DEDUP_REMOVED lines=10> */
.L_x_196:
[----:B------:R-:W-:Y:S05]  /*5cf0*/  BSYNC B1 ;  /* 0x0000000000017941 */ /* 0x000fea0003800000 */
.L_x_195:
        /* <DEDUP_REMOVED lines=9> */
.L_x_198:
[----:B------:R-:W-:Y:S05]  /*5d90*/  BSYNC B1 ;  /* 0x0000000000017941 */ /* 0x000fea0003800000 */
.L_x_197:
        /* <DEDUP_REMOVED lines=9> */
.L_x_200:
[----:B------:R-:W-:Y:S05]  /*5e30*/  BSYNC B1 ;  /* 0x0000000000017941 */ /* 0x000fea0003800000 */
.L_x_199:
        /* <DEDUP_REMOVED lines=10> */
.L_x_202:
[----:B------:R-:W-:Y:S05]  /*5ee0*/  BSYNC B1 ;  /* 0x0000000000017941 */ /* 0x000fea0003800000 */
.L_x_201:
        /* <DEDUP_REMOVED lines=10> */
.L_x_204:
[----:B------:R-:W-:Y:S05]  /*5f90*/  BSYNC B1 ;  /* 0x0000000000017941 */ /* 0x000fea0003800000 */
.L_x_203:
        /* <DEDUP_REMOVED lines=9> */
.L_x_206:
[----:B------:R-:W-:Y:S05]  /*6030*/  BSYNC B1 ;  /* 0x0000000000017941 */ /* 0x000fea0003800000 */
.L_x_205:
        /* <DEDUP_REMOVED lines=9> */
.L_x_208:
[----:B------:R-:W-:Y:S05]  /*60d0*/  BSYNC B1 ;  /* 0x0000000000017941 */ /* 0x000fea0003800000 */
.L_x_207:
        /* <DEDUP_REMOVED lines=10> */
.L_x_210:
[----:B------:R-:W-:Y:S05]  /*6180*/  BSYNC B1 ;  /* 0x0000000000017941 */ /* 0x000fea0003800000 */
.L_x_209:
        /* <DEDUP_REMOVED lines=10> */
.L_x_212:
[----:B------:R-:W-:Y:S05]  /*6230*/  BSYNC B1 ;  /* 0x0000000000017941 */ /* 0x000fea0003800000 */
.L_x_211:
        /* <DEDUP_REMOVED lines=9> */
.L_x_214:
[----:B------:R-:W-:Y:S05]  /*62d0*/  BSYNC B1 ;  /* 0x0000000000017941 */ /* 0x000fea0003800000 */
.L_x_213:
        /* <DEDUP_REMOVED lines=9> */
.L_x_216:
[----:B------:R-:W-:Y:S05]  /*6370*/  BSYNC B1 ;  /* 0x0000000000017941 */ /* 0x000fea0003800000 */
.L_x_215:
        /* <DEDUP_REMOVED lines=10> */
.L_x_218:
[----:B------:R-:W-:Y:S05]  /*6420*/  BSYNC B1 ;  /* 0x0000000000017941 */ /* 0x000fea0003800000 */
.L_x_217:
        /* <DEDUP_REMOVED lines=10> */
.L_x_220:
[----:B------:R-:W-:Y:S05]  /*64d0*/  BSYNC B1 ;  /* 0x0000000000017941 */ /* 0x000fea0003800000 */
.L_x_219:
        /* <DEDUP_REMOVED lines=9> */
.L_x_222:
[----:B------:R-:W-:Y:S05]  /*6570*/  BSYNC B1 ;  /* 0x0000000000017941 */ /* 0x000fea0003800000 */
.L_x_221:
        /* <DEDUP_REMOVED lines=9> */
.L_x_224:
[----:B------:R-:W-:Y:S05]  /*6610*/  BSYNC B1 ;  /* 0x0000000000017941 */ /* 0x000fea0003800000 */
.L_x_223:
        /* <DEDUP_REMOVED lines=10> */
.L_x_226:
[----:B------:R-:W-:Y:S05]  /*66c0*/  BSYNC B1 ;  /* 0x0000000000017941 */ /* 0x000fea0003800000 */
.L_x_225:
        /* <DEDUP_REMOVED lines=10> */
.L_x_228:
[----:B------:R-:W-:Y:S05]  /*6770*/  BSYNC B1 ;  /* 0x0000000000017941 */ /* 0x000fea0003800000 */
.L_x_227:
        /* <DEDUP_REMOVED lines=9> */
.L_x_230:
[----:B------:R-:W-:Y:S05]  /*6810*/  BSYNC B1 ;  /* 0x0000000000017941 */ /* 0x000fea0003800000 */
.L_x_229:
        /* <DEDUP_REMOVED lines=9> */
.L_x_232:
[----:B------:R-:W-:Y:S05]  /*68b0*/  BSYNC B1 ;  /* 0x0000000000017941 */ /* 0x000fea0003800000 */
.L_x_231:
        /* <DEDUP_REMOVED lines=10> */
.L_x_234:
[----:B------:R-:W-:Y:S05]  /*6960*/  BSYNC B1 ;  /* 0x0000000000017941 */ /* 0x000fea0003800000 */
.L_x_233:
        /* <DEDUP_REMOVED lines=10> */
.L_x_236:
[----:B------:R-:W-:Y:S05]  /*6a10*/  BSYNC B1 ;  /* 0x0000000000017941 */ /* 0x000fea0003800000 */
.L_x_235:
        /* <DEDUP_REMOVED lines=9> */
.L_x_238:
[----:B------:R-:W-:Y:S05]  /*6ab0*/  BSYNC B1 ;  /* 0x0000000000017941 */ /* 0x000fea0003800000 */
.L_x_237:
        /* <DEDUP_REMOVED lines=9> */
.L_x_240:
[----:B------:R-:W-:Y:S05]  /*6b50*/  BSYNC B1 ;  /* 0x0000000000017941 */ /* 0x000fea0003800000 */
.L_x_239:
        /* <DEDUP_REMOVED lines=10> */
.L_x_242:
[----:B------:R-:W-:Y:S05]  /*6c00*/  BSYNC B1 ;  /* 0x0000000000017941 */ /* 0x000fea0003800000 */
.L_x_241:
        /* <DEDUP_REMOVED lines=10> */
.L_x_244:
[----:B------:R-:W-:Y:S05]  /*6cb0*/  BSYNC B1 ;  /* 0x0000000000017941 */ /* 0x000fea0003800000 */
.L_x_243:
        /* <DEDUP_REMOVED lines=9> */
.L_x_246:
[----:B------:R-:W-:Y:S05]  /*6d50*/  BSYNC B1 ;  /* 0x0000000000017941 */ /* 0x000fea0003800000 */
.L_x_245:
        /* <DEDUP_REMOVED lines=9> */
.L_x_248:
[----:B------:R-:W-:Y:S05]  /*6df0*/  BSYNC B1 ;  /* 0x0000000000017941 */ /* 0x000fea0003800000 */
.L_x_247:
        /* <DEDUP_REMOVED lines=10> */
.L_x_250:
[----:B------:R-:W-:Y:S05]  /*6ea0*/  BSYNC B1 ;  /* 0x0000000000017941 */ /* 0x000fea0003800000 */
.L_x_249:
        /* <DEDUP_REMOVED lines=10> */
.L_x_252:
[----:B------:R-:W-:Y:S05]  /*6f50*/  BSYNC B1 ;  /* 0x0000000000017941 */ /* 0x000fea0003800000 */
.L_x_251:
        /* <DEDUP_REMOVED lines=9> */
.L_x_254:
[----:B------:R-:W-:Y:S05]  /*6ff0*/  BSYNC B1 ;  /* 0x0000000000017941 */ /* 0x000fea0003800000 */
.L_x_253:
        /* <DEDUP_REMOVED lines=9> */
.L_x_256:
[----:B------:R-:W-:Y:S05]  /*7090*/  BSYNC B1 ;  /* 0x0000000000017941 */ /* 0x000fea0003800000 */
.L_x_255:
        /* <DEDUP_REMOVED lines=10> */
.L_x_258:
[----:B------:R-:W-:Y:S05]  /*7140*/  BSYNC B1 ;  /* 0x0000000000017941 */ /* 0x000fea0003800000 */
.L_x_257:
        /* <DEDUP_REMOVED lines=10> */
.L_x_260:
[----:B------:R-:W-:Y:S05]  /*71f0*/  BSYNC B1 ;  /* 0x0000000000017941 */ /* 0x000fea0003800000 */
.L_x_259:
        /* <DEDUP_REMOVED lines=9> */
.L_x_262:
[----:B------:R-:W-:Y:S05]  /*7290*/  BSYNC B1 ;  /* 0x0000000000017941 */ /* 0x000fea0003800000 */
.L_x_261:
        /* <DEDUP_REMOVED lines=9> */
.L_x_264:
[----:B------:R-:W-:Y:S05]  /*7330*/  BSYNC B1 ;  /* 0x0000000000017941 */ /* 0x000fea0003800000 */
.L_x_263:
        /* <DEDUP_REMOVED lines=10> */
.L_x_266:
[----:B------:R-:W-:Y:S05]  /*73e0*/  BSYNC B1 ;  /* 0x0000000000017941 */ /* 0x000fea0003800000 */
.L_x_265:
        /* <DEDUP_REMOVED lines=10> */
.L_x_268:
[----:B------:R-:W-:Y:S05]  /*7490*/  BSYNC B1 ;  /* 0x0000000000017941 */ /* 0x000fea0003800000 */
.L_x_267:
        /* <DEDUP_REMOVED lines=9> */
.L_x_270:
[----:B------:R-:W-:Y:S05]  /*7530*/  BSYNC B1 ;  /* 0x0000000000017941 */ /* 0x000fea0003800000 */
.L_x_269:
        /* <DEDUP_REMOVED lines=9> */
.L_x_272:
[----:B------:R-:W-:Y:S05]  /*75d0*/  BSYNC B1 ;  /* 0x0000000000017941 */ /* 0x000fea0003800000 */
.L_x_271:
        /* <DEDUP_REMOVED lines=10> */
.L_x_274:
[----:B------:R-:W-:Y:S05]  /*7680*/  BSYNC B1 ;  /* 0x0000000000017941 */ /* 0x000fea0003800000 */
.L_x_273:
        /* <DEDUP_REMOVED lines=10> */
.L_x_276:
[----:B------:R-:W-:Y:S05]  /*7730*/  BSYNC B1 ;  /* 0x0000000000017941 */ /* 0x000fea0003800000 */
.L_x_275:
        /* <DEDUP_REMOVED lines=9> */
.L_x_278:
[----:B------:R-:W-:Y:S05]  /*77d0*/  BSYNC B1 ;  /* 0x0000000000017941 */ /* 0x000fea0003800000 */
.L_x_277:
        /* <DEDUP_REMOVED lines=9> */
.L_x_280:
[----:B------:R-:W-:Y:S05]  /*7870*/  BSYNC B1 ;  /* 0x0000000000017941 */ /* 0x000fea0003800000 */
.L_x_279:
        /* <DEDUP_REMOVED lines=10> */
.L_x_282:
[----:B------:R-:W-:Y:S05]  /*7920*/  BSYNC B1 ;  /* 0x0000000000017941 */ /* 0x000fea0003800000 */
.L_x_281:
        /* <DEDUP_REMOVED lines=10> */
.L_x_284:
[----:B------:R-:W-:Y:S05]  /*79d0*/  BSYNC B1 ;  /* 0x0000000000017941 */ /* 0x000fea0003800000 */
.L_x_283:
        /* <DEDUP_REMOVED lines=9> */
.L_x_286:
[----:B------:R-:W-:Y:S05]  /*7a70*/  BSYNC B1 ;  /* 0x0000000000017941 */ /* 0x000fea0003800000 */
.L_x_285:
[----:B0----5:R-:W-:Y:S01]  /*7a80*/  IMAD.U32 R3, R18, 0x10000, RZ ;  /* 0x0001000012037824 */ /* 0x021fe200078e00ff */
[----:B------:R-:W-:Y:S01]  /*7a90*/  ISETP.GT.AND P0, PT, R4, 0x8, P0 ;  /* 0x000000080400780c */ /* 0x000fe20000704270 */
[----:B------:R-:W-:Y:S01]  /*7aa0*/  @P1 IMAD.MOV.U32 R2, RZ, RZ, R10 ;  /* 0x000000ffff021224 */ /* 0x000fe200078e000a */
[----:B------:R-:W-:Y:S01]  /*7ab0*/  BSSY B1, `(.L_x_287) ;  /* 0x0000009000017945 */ /* 0x000fe20003800000 */
[----:B------:R-:W-:-:S04]  /*7ac0*/  FMUL R3, R3, R22 ;  /* 0x0000001603037220 */ /* 0x000fc80000400000 */
[----:B------:R-:W-:-:S05]  /*7ad0*/  FFMA R3, R150, R23, R3 ;  /* 0x0000001796037223 */ /* 0x000fca0000000003 */
[----:B------:R-:W-:-:S04]  /*7ae0*/  F2FP.BF16.F32.PACK_AB R3, RZ, R3 ;  /* 0x00000003ff03723e */ /* 0x000fc800000010ff */
[----:B------:R-:W-:Y:S01]  /*7af0*/  PRMT R0, R3, 0x7610, R0 ;  /* 0x0000761003007816 */ /* 0x000fe20000000000 */
[----:B------:R-:W-:-:S05]  /*7b00*/  @P1 IMAD.MOV.U32 R3, RZ, RZ, R11 ;  /* 0x000000ffff031224 */ /* 0x000fca00078e000b */
[----:B------:R0:W-:Y:S01]  /*7b10*/  @P1 STG.E.U16 desc[UR50][R2.64+0x1f0], R0 ;  /* 0x0001f00002001986 */ /* 0x0001e2000c101532 */
[----:B------:R-:W-:Y:S05]  /*7b20*/  @!P0 BRA `(.L_x_288) ;  /* 0x0000000000048947 */ /* 0x000fea0003800000 */
[----:B------:R0:W5:Y:S02]  /*7b30*/  LDG.E.LTC128B.U16 R18, desc[UR50][R8.64+0x1f2] ;  /* 0x0001f23208127981 */ /* 0x000164000c1e1520 */
.L_x_288:
[----:B------:R-:W-:Y:S05]  /*7b40*/  BSYNC B1 ;  /* 0x0000000000017941 */ /* 0x000fea0003800000 */
.L_x_287:
[----:B------:R-:W-:Y:S05]  /*7b50*/  @!P0 BRA `(.L_x_289) ;  /* 0x0000002400408947 */ /* 0x000fea0003800000 */
[----:B0----5:R-:W-:-:S04]  /*7b60*/  IMAD.U32 R3, R18, 0x10000, RZ ;  /* 0x0001000012037824 */ /* 0x021fc800078e00ff */
[----:B------:R-:W-:-:S04]  /*7b70*/  FMUL R0, R3, R22 ;  /* 0x0000001603007220 */ /* 0x000fc80000400000 */
[----:B------:R-:W-:-:S05]  /*7b80*/  FFMA R0, R151, R23, R0 ;  /* 0x0000001797007223 */ /* 0x000fca0000000000 */
[----:B------:R-:W-:-:S05]  /*7b90*/  F2FP.BF16.F32.PACK_AB R0, RZ, R0 ;  /* 0x00000000ff00723e */ /* 0x000fca00000010ff */
[----:B------:R0:W-:Y:S01]  /*7ba0*/  STG.E.U16 desc[UR50][R10.64+0x1f2], R0 ;  /* 0x0001f2000a007986 */ /* 0x0001e2000c101532 */
[----:B------:R-:W-:Y:S05]  /*7bb0*/  BRA `(.L_x_289) ;  /* 0x0000002400287947 */ /* 0x000fea0003800000 */
.L_x_36:
[----:B------:R-:W-:Y:S01]  /*7bc0*/  ISETP.GT.AND P0, PT, R0, 0x1, PT ;  /* 0x000000010000780c */ /* 0x000fe20003f04270 */
[----:B------:R-:W-:Y:S01]  /*7bd0*/  ULDC.64 UR4, c[0x0][0x5c0] ;  /* 0x0001700000047ab9 */ /* 0x000fe20000000a00 */
[-C--:B------:R-:W-:Y:S01]  /*7be0*/  FMUL R24, R24, R23.reuse ;  /* 0x0000001718187220 */ /* 0x080fe20000400000 */
[-C--:B------:R-:W-:Y:S01]  /*7bf0*/  FMUL R25, R25, R23.reuse ;  /* 0x0000001719197220 */ /* 0x080fe20000400000 */
[----:B------:R-:W-:Y:S01]  /*7c00*/  ISETP.GT.AND P3, PT, R4, RZ, P0 ;  /* 0x000000ff0400720c */ /* 0x000fe20000764270 */
[-C--:B------:R-:W-:Y:S01]  /*7c10*/  FMUL R26, R26, R23.reuse ;  /* 0x000000171a1a7220 */ /* 0x080fe20000400000 */
[----:B------:R-:W-:Y:S01]  /*7c20*/  LEA R2, P4, R172, UR4, 0x1 ;  /* 0x00000004ac027c11 */ /* 0x000fe2000f8808ff */
[-C--:B------:R-:W-:Y:S01]  /*7c30*/  FMUL R27, R27, R23.reuse ;  /* 0x000000171b1b7220 */ /* 0x080fe20000400000 */
[----:B------:R-:W-:Y:S01]  /*7c40*/  F2FP.BF16.F32.PACK_AB R24, RZ, R24 ;  /* 0x00000018ff18723e */ /* 0x000fe200000010ff */
[-C--:B------:R-:W-:Y:S01]  /*7c50*/  FMUL R28, R28, R23.reuse ;  /* 0x000000171c1c7220 */ /* 0x080fe20000400000 */
[----:B------:R-:W-:Y:S01]  /*7c60*/  LEA.HI.X R3, R172, UR5, R175, 0x1, P4 ;  /* 0x00000005ac037c11 */ /* 0x000fe2000a0f0caf */
[----:B------:R-:W-:Y:S01]  /*7c70*/  FMUL R29, R29, R23 ;  /* 0x000000171d1d7220 */ /* 0x000fe20000400000 */
[----:B------:R-:W-:Y:S01]  /*7c80*/  F2FP.BF16.F32.PACK_AB R25, RZ, R25 ;  /* 0x00000019ff19723e */ /* 0x000fe200000010ff */
[-C--:B------:R-:W-:Y:S01]  /*7c90*/  FMUL R30, R30, R23.reuse ;  /* 0x000000171e1e7220 */ /* 0x080fe20000400000 */
[C---:B------:R-:W-:Y:S01]  /*7ca0*/  SHF.L.U64.HI R11, R10.reuse, 0x4, R11 ;  /* 0x000000040a0b7819 */ /* 0x040fe2000001020b */
[----:B------:R-:W-:Y:S01]  /*7cb0*/  @P1 STG.E.U16 desc[UR50][R2.64], R24 ;  /* 0x0000001802001986 */ /* 0x000fe2000c101532 */
[----:B------:R-:W-:Y:S01]  /*7cc0*/  LEA R6, P4, R10, R2, 0x4 ;  /* 0x000000020a067211 */ /* 0x000fe200078820ff */
[-C--:B------:R-:W-:Y:S01]  /*7cd0*/  FMUL R31, R31, R23.reuse ;  /* 0x000000171f1f7220 */ /* 0x080fe20000400000 */
[----:B------:R-:W-:Y:S01]  /*7ce0*/  ISETP.GT.AND P2, PT, R4, 0x8, P2 ;  /* 0x000000080400780c */ /* 0x000fe20001744270 */
[----:B------:R-:W-:Y:S01]  /*7cf0*/  @P3 STG.E.U16 desc[UR50][R2.64+0x2], R25 ;  /* 0x0000021902003986 */ /* 0x000fe2000c101532 */
[----:B------:R-:W-:Y:S01]  /*7d00*/  ISETP.GT.AND P1, PT, R0, 0x8, PT ;  /* 0x000000080000780c */ /* 0x000fe20003f24270 */
[----:B------:R-:W-:Y:S01]  /*7d10*/  IMAD.X R7, R11, 0x1, R3, P4 ;  /* 0x000000010b077824 */ /* 0x000fe200020e0603 */
[----:B------:R-:W-:Y:S01]  /*7d20*/  ISETP.GT.AND P3, PT, R4, 0x8, P0 ;  /* 0x000000080400780c */ /* 0x000fe20000764270 */
[-C--:B------:R-:W-:Y:S01]  /*7d30*/  FMUL R32, R32, R23.reuse ;  /* 0x0000001720207220 */ /* 0x080fe20000400000 */
[----:B------:R-:W-:Y:S01]  /*7d40*/  ISETP.GT.AND P0, PT, R0, 0x9, PT ;  /* 0x000000090000780c */ /* 0x000fe20003f04270 */
[-C--:B------:R-:W-:Y:S01]  /*7d50*/  FMUL R33, R33, R23.reuse ;  /* 0x0000001721217220 */ /* 0x080fe20000400000 */
[----:B------:R-:W-:Y:S01]  /*7d60*/  ISETP.GT.AND P5, PT, R4, RZ, P1 ;  /* 0x000000ff0400720c */ /* 0x000fe20000fa4270 */
[-C--:B------:R-:W-:Y:S01]  /*7d70*/  FMUL R34, R34, R23.reuse ;  /* 0x0000001722227220 */ /* 0x080fe20000400000 */
[----:B------:R-:W-:Y:S01]  /*7d80*/  ISETP.GT.AND P4, PT, R4, RZ, P0 ;  /* 0x000000ff0400720c */ /* 0x000fe20000784270 */
[-C--:B------:R-:W-:Y:S01]  /*7d90*/  FMUL R35, R35, R23.reuse ;  /* 0x0000001723237220 */ /* 0x080fe20000400000 */
[----:B------:R-:W-:Y:S01]  /*7da0*/  F2FP.BF16.F32.PACK_AB R26, RZ, R26 ;  /* 0x0000001aff1a723e */ /* 0x000fe200000010ff */
[----:B------:R-:W-:Y:S01]  /*7db0*/  FMUL R36, R36, R23 ;  /* 0x0000001724247220 */ /* 0x000fe20000400000 */
[----:B------:R-:W-:Y:S01]  /*7dc0*/  F2FP.BF16.F32.PACK_AB R27, RZ, R27 ;  /* 0x0000001bff1b723e */ /* 0x000fe200000010ff */
[----:B------:R-:W-:Y:S01]  /*7dd0*/  FMUL R37, R37, R23 ;  /* 0x0000001725257220 */ /* 0x000fe20000400000 */
[----:B------:R-:W-:Y:S01]  /*7de0*/  F2FP.BF16.F32.PACK_AB R28, RZ, R28 ;  /* 0x0000001cff1c723e */ /* 0x000fe200000010ff */
[----:B------:R-:W-:Y:S01]  /*7df0*/  @P2 STG.E.U16 desc[UR50][R6.64], R26 ;  /* 0x0000001a06002986 */ /* 0x000fe2000c101532 */
[----:B------:R-:W-:Y:S01]  /*7e00*/  F2FP.BF16.F32.PACK_AB R29, RZ, R29 ;  /* 0x0000001dff1d723e */ /* 0x000fe200000010ff */
[-C--:B------:R-:W-:Y:S01]  /*7e10*/  FMUL R38, R38, R23.reuse ;  /* 0x0000001726267220 */ /* 0x080fe20000400000 */
[----:B------:R-:W-:Y:S01]  /*7e20*/  ISETP.GT.AND P1, PT, R4, 0x8, P1 ;  /* 0x000000080400780c */ /* 0x000fe20000f24270 */
[----:B------:R-:W-:Y:S01]  /*7e30*/  @P3 STG.E.U16 desc[UR50][R6.64+0x2], R27 ;  /* 0x0000021b06003986 */ /* 0x000fe2000c101532 */
[----:B------:R-:W-:Y:S01]  /*7e40*/  ISETP.GT.AND P3, PT, R0, 0x10, PT ;  /* 0x000000100000780c */ /* 0x000fe20003f64270 */
[-C--:B------:R-:W-:Y:S01]  /*7e50*/  FMUL R39, R39, R23.reuse ;  /* 0x0000001727277220 */ /* 0x080fe20000400000 */
[----:B------:R-:W-:Y:S01]  /*7e60*/  ISETP.GT.AND P2, PT, R4, 0x8, P0 ;  /* 0x000000080400780c */ /* 0x000fe20000744270 */
[----:B------:R-:W-:Y:S01]  /*7e70*/  @P5 STG.E.U16 desc[UR50][R2.64+0x10], R28 ;  /* 0x0000101c02005986 */ /* 0x000fe2000c101532 */
[----:B------:R-:W-:Y:S01]  /*7e80*/  ISETP.GT.AND P0, PT, R0, 0x11, PT ;  /* 0x000000110000780c */ /* 0x000fe20003f04270 */
[-C--:B------:R-:W-:Y:S01]  /*7e90*/  FMUL R40, R40, R23.reuse ;  /* 0x0000001728287220 */ /* 0x080fe20000400000 */
[----:B------:R-:W-:Y:S01]  /*7ea0*/  F2FP.BF16.F32.PACK_AB R30, RZ, R30 ;  /* 0x0000001eff1e723e */ /* 0x000fe200000010ff */
[----:B------:R-:W-:Y:S01]  /*7eb0*/  @P4 STG.E.U16 desc[UR50][R2.64+0x12], R29 ;  /* 0x0000121d02004986 */ /* 0x000fe2000c101532 */
[C---:B------:R-:W-:Y:S01]  /*7ec0*/  ISETP.GT.AND P4, PT, R4.reuse, RZ, P3 ;  /* 0x000000ff0400720c */ /* 0x040fe20001f84270 */
[----:B------:R-:W-:Y:S01]  /*7ed0*/  FMUL R41, R41, R23 ;  /* 0x0000001729297220 */ /* 0x000fe20000400000 */
[----:B------:R-:W-:Y:S01]  /*7ee0*/  ISETP.GT.AND P5, PT, R4, RZ, P0 ;  /* 0x000000ff0400720c */ /* 0x000fe200007a4270 */
[----:B------:R-:W-:Y:S01]  /*7ef0*/  @P1 STG.E.U16 desc[UR50][R6.64+0x10], R30 ;  /* 0x0000101e06001986 */ /* 0x000fe2000c101532 */
[----:B------:R-:W-:Y:S01]  /*7f00*/  F2FP.BF16.F32.PACK_AB R31, RZ, R31 ;  /* 0x0000001fff1f723e */ /* 0x000fe200000010ff */
[-C--:B------:R-:W-:Y:S01]  /*7f10*/  FMUL R42, R42, R23.reuse ;  /* 0x000000172a2a7220 */ /* 0x080fe20000400000 */
[----:B------:R-:W-:Y:S01]  /*7f20*/  F2FP.BF16.F32.PACK_AB R32, RZ, R32 ;  /* 0x00000020ff20723e */ /* 0x000fe200000010ff */
[----:B------:R-:W-:Y:S01]  /*7f30*/  FMUL R43, R43, R23 ;  /* 0x000000172b2b7220 */ /* 0x000fe20000400000 */
[----:B------:R-:W-:Y:S01]  /*7f40*/  ISETP.GT.AND P1, PT, R4, 0x8, P3 ;  /* 0x000000080400780c */ /* 0x000fe20001f24270 */
[----:B------:R-:W-:Y:S01]  /*7f50*/  @P2 STG.E.U16 desc[UR50][R6.64+0x12], R31 ;  /* 0x0000121f06002986 */ /* 0x000fe2000c101532 */
[----:B------:R-:W-:Y:S01]  /*7f60*/  F2FP.BF16.F32.PACK_AB R33, RZ, R33 ;  /* 0x00000021ff21723e */ /* 0x000fe200000010ff */
[-C--:B------:R-:W-:Y:S01]  /*7f70*/  FMUL R44, R44, R23.reuse ;  /* 0x000000172c2c7220 */ /* 0x080fe20000400000 */
[----:B------:R-:W-:Y:S01]  /*7f80*/  ISETP.GT.AND P3, PT, R0, 0x18, PT ;  /* 0x000000180000780c */ /* 0x000fe20003f64270 */
[----:B------:R-:W-:Y:S01]  /*7f90*/  @P4 STG.E.U16 desc[UR50][R2.64+0x20], R32 ;  /* 0x0000202002004986 */ /* 0x000fe2000c101532 */
[----:B------:R-:W-:Y:S01]  /*7fa0*/  ISETP.GT.AND P2, PT, R4, 0x8, P0 ;  /* 0x000000080400780c */ /* 0x000fe20000744270 */
[-C--:B------:R-:W-:Y:S01]  /*7fb0*/  FMUL R45, R45, R23.reuse ;  /* 0x000000172d2d7220 */ /* 0x080fe20000400000 */
[----:B------:R-:W-:Y:S01]  /*7fc0*/  ISETP.GT.AND P0, PT, R0, 0x19, PT ;  /* 0x000000190000780c */ /* 0x000fe20003f04270 */
[----:B------:R-:W-:Y:S01]  /*7fd0*/  @P5 STG.E.U16 desc[UR50][R2.64+0x22], R33 ;  /* 0x0000222102005986 */ /* 0x000fe2000c101532 */
[----:B------:R-:W-:Y:S01]  /*7fe0*/  ISETP.GT.AND P4, PT, R4, RZ, P3 ;  /* 0x000000ff0400720c */ /* 0x000fe20001f84270 */
[-C--:B------:R-:W-:Y:S01]  /*7ff0*/  FMUL R46, R46, R23.reuse ;  /* 0x000000172e2e7220 */ /* 0x080fe20000400000 */
[----:B------:R-:W-:Y:S01]  /*8000*/  ISETP.GT.AND P5, PT, R4, RZ, P0 ;  /* 0x000000ff0400720c */ /* 0x000fe200007a4270 */
[-C--:B------:R-:W-:Y:S01]  /*8010*/  FMUL R47, R47, R23.reuse ;  /* 0x000000172f2f7220 */ /* 0x080fe20000400000 */
[----:B------:R-:W-:Y:S01]  /*8020*/  F2FP.BF16.F32.PACK_AB R34, RZ, R34 ;  /* 0x00000022ff22723e */ /* 0x000fe200000010ff */
[----:B------:R-:W-:Y:S01]  /*8030*/  FMUL R48, R48, R23 ;  /* 0x0000001730307220 */ /* 0x000fe20000400000 */
[----:B------:R-:W-:Y:S01]  /*8040*/  F2FP.BF16.F32.PACK_AB R35, RZ, R35 ;  /* 0x00000023ff23723e */ /* 0x000fe200000010ff */
[-C--:B------:R-:W-:Y:S01]  /*8050*/  FMUL R49, R49, R23.reuse ;  /* 0x0000001731317220 */ /* 0x080fe20000400000 */
[----:B------:R-:W-:Y:S01]  /*8060*/  F2FP.BF16.F32.PACK_AB R36, RZ, R36 ;  /* 0x00000024ff24723e */ /* 0x000fe200000010ff */
[----:B------:R-:W-:Y:S01]  /*8070*/  @P1 STG.E.U16 desc[UR50][R6.64+0x20], R34 ;  /* 0x0000202206001986 */ /* 0x000fe2000c101532 */
[----:B------:R-:W-:Y:S01]  /*8080*/  ISETP.GT.AND P1, PT, R4, 0x8, P3 ;  /* 0x000000080400780c */ /* 0x000fe20001f24270 */
[----:B------:R-:W-:Y:S01]  /*8090*/  FMUL R50, R50, R23 ;  /* 0x0000001732327220 */ /* 0x000fe20000400000 */
[----:B------:R-:W-:Y:S01]  /*80a0*/  F2FP.BF16.F32.PACK_AB R37, RZ, R37 ;  /* 0x00000025ff25723e */ /* 0x000fe200000010ff */
[----:B------:R-:W-:Y:S01]  /*80b0*/  @P2 STG.E.U16 desc[UR50][R6.64+0x22], R35 ;  /* 0x0000222306002986 */ /* 0x000fe2000c101532 */
[----:B------:R-:W-:Y:S01]  /*80c0*/  ISETP.GT.AND P3, PT, R0, 0x20, PT ;  /* 0x000000200000780c */ /* 0x000fe20003f64270 */
[-C--:B------:R-:W-:Y:S01]  /*80d0*/  FMUL R51, R51, R23.reuse ;  /* 0x0000001733337220 */ /* 0x080fe20000400000 */
[----:B------:R-:W-:Y:S01]  /*80e0*/  ISETP.GT.AND P2, PT, R4, 0x8, P0 ;  /* 0x000000080400780c */ /* 0x000fe20000744270 */
[----:B------:R-:W-:Y:S01]  /*80f0*/  @P4 STG.E.U16 desc[UR50][R2.64+0x30], R36 ;  /* 0x0000302402004986 */ /* 0x000fe2000c101532 */
[----:B------:R-:W-:Y:S01]  /*8100*/  ISETP.GT.AND P0, PT, R0, 0x21, PT ;  /* 0x000000210000780c */ /* 0x000fe20003f04270 */
[-C--:B------:R-:W-:Y:S01]  /*8110*/  FMUL R52, R52, R23.reuse ;  /* 0x0000001734347220 */ /* 0x080fe20000400000 */
[C---:B------:R-:W-:Y:S01]  /*8120*/  ISETP.GT.AND P4, PT, R4.reuse, RZ, P3 ;  /* 0x000000ff0400720c */ /* 0x040fe20001f84270 */
[----:B------:R-:W-:Y:S01]  /*8130*/  @P5 STG.E.U16 desc[UR50][R2.64+0x32], R37 ;  /* 0x0000322502005986 */ /* 0x000fe2000c101532 */
        /* <DEDUP_REMOVED lines=328> */
[----:B------:R-:W-:-:S02]  /*95c0*/  ISETP.GT.AND P1, PT, R4, 0x8, P3 ;  /* 0x000000080400780c */ /* 0x000fc40001f24270 */
[----:B------:R-:W-:Y:S01]  /*95d0*/  F2FP.BF16.F32.PACK_AB R105, RZ, R105 ;  /* 0x00000069ff69723e */ /* 0x000fe200000010ff */
[----:B------:R-:W-:Y:S01]  /*95e0*/  @P2 STG.E.U16 desc[UR50][R6.64+0x132], R103 ;  /* 0x0001326706002986 */ /* 0x000fe2000c101532 */
[----:B------:R-:W-:Y:S02]  /*95f0*/  ISETP.GT.AND P3, PT, R0, 0xa8, PT ;  /* 0x000000a80000780c */ /* 0x000fe40003f64270 */
[----:B------:R-:W-:Y:S01]  /*9600*/  ISETP.GT.AND P2, PT, R4, 0x8, P0 ;  /* 0x000000080400780c */ /* 0x000fe20000744270 */
[----:B------:R-:W-:Y:S01]  /*9610*/  @P4 STG.E.U16 desc[UR50][R2.64+0x140], R104 ;  /* 0x0001406802004986 */ /* 0x000fe2000c101532 */
[----:B------:R-:W-:Y:S02]  /*9620*/  ISETP.GT.AND P0, PT, R0, 0xa9, PT ;  /* 0x000000a90000780c */ /* 0x000fe40003f04270 */
[C---:B------:R-:W-:Y:S01]  /*9630*/  ISETP.GT.AND P4, PT, R4.reuse, RZ, P3 ;  /* 0x000000ff0400720c */ /* 0x040fe20001f84270 */
[----:B------:R-:W-:Y:S01]  /*9640*/  @P5 STG.E.U16 desc[UR50][R2.64+0x142], R105 ;  /* 0x0001426902005986 */ /* 0x000fe2000c101532 */
[----:B------:R-:W-:-:S02]  /*9650*/  ISETP.GT.AND P5, PT, R4, RZ, P0 ;  /* 0x000000ff0400720c */ /* 0x000fc400007a4270 */
[----:B------:R-:W-:Y:S02]  /*9660*/  F2FP.BF16.F32.PACK_AB R106, RZ, R106 ;  /* 0x0000006aff6a723e */ /* 0x000fe400000010ff */
[----:B------:R-:W-:Y:S02]  /*9670*/  F2FP.BF16.F32.PACK_AB R107, RZ, R107 ;  /* 0x0000006bff6b723e */ /* 0x000fe400000010ff */
[----:B------:R-:W-:Y:S01]  /*9680*/  F2FP.BF16.F32.PACK_AB R108, RZ, R108 ;  /* 0x0000006cff6c723e */ /* 0x000fe200000010ff */
[----:B------:R-:W-:Y:S01]  /*9690*/  @P1 STG.E.U16 desc[UR50][R6.64+0x140], R106 ;  /* 0x0001406a06001986 */ /* 0x000fe2000c101532 */
[----:B------:R-:W-:Y:S02]  /*96a0*/  ISETP.GT.AND P1, PT, R4, 0x8, P3 ;  /* 0x000000080400780c */ /* 0x000fe40001f24270 */
[----:B------:R-:W-:Y:S01]  /*96b0*/  F2FP.BF16.F32.PACK_AB R109, RZ, R109 ;  /* 0x0000006dff6d723e */ /* 0x000fe200000010ff */
[----:B------:R-:W-:Y:S01]  /*96c0*/  @P2 STG.E.U16 desc[UR50][R6.64+0x142], R107 ;  /* 0x0001426b06002986 */ /* 0x000fe2000c101532 */
[----:B------:R-:W-:-:S02]  /*96d0*/  ISETP.GT.AND P3, PT, R0, 0xb0, PT ;  /* 0x000000b00000780c */ /* 0x000fc40003f64270 */
[----:B------:R-:W-:Y:S01]  /*96e0*/  ISETP.GT.AND P2, PT, R4, 0x8, P0 ;  /* 0x000000080400780c */ /* 0x000fe20000744270 */
[----:B------:R-:W-:Y:S01]  /*96f0*/  @P4 STG.E.U16 desc[UR50][R2.64+0x150], R108 ;  /* 0x0001506c02004986 */ /* 0x000fe2000c101532 */
[----:B------:R-:W-:Y:S02]  /*9700*/  ISETP.GT.AND P0, PT, R0, 0xb1, PT ;  /* 0x000000b10000780c */ /* 0x000fe40003f04270 */
[C---:B------:R-:W-:Y:S01]  /*9710*/  ISETP.GT.AND P4, PT, R4.reuse, RZ, P3 ;  /* 0x000000ff0400720c */ /* 0x040fe20001f84270 */
[----:B------:R-:W-:Y:S01]  /*9720*/  @P5 STG.E.U16 desc[UR50][R2.64+0x152], R109 ;  /* 0x0001526d02005986 */ /* 0x000fe2000c101532 */
[----:B------:R-:W-:Y:S02]  /*9730*/  ISETP.GT.AND P5, PT, R4, RZ, P0 ;  /* 0x000000ff0400720c */ /* 0x000fe400007a4270 */
[----:B------:R-:W-:Y:S02]  /*9740*/  F2FP.BF16.F32.PACK_AB R110, RZ, R110 ;  /* 0x0000006eff6e723e */ /* 0x000fe400000010ff */
[----:B------:R-:W-:-:S02]  /*9750*/  F2FP.BF16.F32.PACK_AB R111, RZ, R111 ;  /* 0x0000006fff6f723e */ /* 0x000fc400000010ff */
[----:B------:R-:W-:Y:S01]  /*9760*/  F2FP.BF16.F32.PACK_AB R112, RZ, R112 ;  /* 0x00000070ff70723e */ /* 0x000fe200000010ff */
[----:B------:R-:W-:Y:S01]  /*9770*/  @P1 STG.E.U16 desc[UR50][R6.64+0x150], R110 ;  /* 0x0001506e06001986 */ /* 0x000fe2000c101532 */
[----:B------:R-:W-:Y:S02]  /*9780*/  ISETP.GT.AND P1, PT, R4, 0x8, P3 ;  /* 0x000000080400780c */ /* 0x000fe40001f24270 */
[----:B------:R-:W-:Y:S01]  /*9790*/  F2FP.BF16.F32.PACK_AB R113, RZ, R113 ;  /* 0x00000071ff71723e */ /* 0x000fe200000010ff */
[----:B------:R-:W-:Y:S01]  /*97a0*/  @P2 STG.E.U16 desc[UR50][R6.64+0x152], R111 ;  /* 0x0001526f06002986 */ /* 0x000fe2000c101532 */
[----:B------:R-:W-:Y:S02]  /*97b0*/  ISETP.GT.AND P3, PT, R0, 0xb8, PT ;  /* 0x000000b80000780c */ /* 0x000fe40003f64270 */
[----:B------:R-:W-:Y:S01]  /*97c0*/  ISETP.GT.AND P2, PT, R4, 0x8, P0 ;  /* 0x000000080400780c */ /* 0x000fe20000744270 */
[----:B------:R-:W-:Y:S01]  /*97d0*/  @P4 STG.E.U16 desc[UR50][R2.64+0x160], R112 ;  /* 0x0001607002004986 */ /* 0x000fe2000c101532 */
[----:B------:R-:W-:-:S02]  /*97e0*/  ISETP.GT.AND P0, PT, R0, 0xb9, PT ;  /* 0x000000b90000780c */ /* 0x000fc40003f04270 */
[C---:B------:R-:W-:Y:S01]  /*97f0*/  ISETP.GT.AND P4, PT, R4.reuse, RZ, P3 ;  /* 0x000000ff0400720c */ /* 0x040fe20001f84270 */
[----:B------:R-:W-:Y:S01]  /*9800*/  @P5 STG.E.U16 desc[UR50][R2.64+0x162], R113 ;  /* 0x0001627102005986 */ /* 0x000fe2000c101532 */
[C---:B------:R-:W-:Y:S02]  /*9810*/  ISETP.GT.AND P5, PT, R4.reuse, RZ, P0 ;  /* 0x000000ff0400720c */ /* 0x040fe400007a4270 */
[----:B------:R-:W-:Y:S02]  /*9820*/  F2FP.BF16.F32.PACK_AB R114, RZ, R114 ;  /* 0x00000072ff72723e */ /* 0x000fe400000010ff */
[----:B------:R-:W-:Y:S02]  /*9830*/  F2FP.BF16.F32.PACK_AB R115, RZ, R115 ;  /* 0x00000073ff73723e */ /* 0x000fe400000010ff */
        /* <DEDUP_REMOVED lines=58> */
[C---:B------:R-:W-:Y:S02]  /*9be0*/  ISETP.GT.AND P1, PT, R4.reuse, 0x8, P2 ;  /* 0x000000080400780c */ /* 0x040fe40001724270 */
[----:B------:R-:W-:Y:S01]  /*9bf0*/  F2FP.BF16.F32.PACK_AB R133, RZ, R133 ;  /* 0x00000085ff85723e */ /* 0x000fe200000010ff */
[----:B------:R-:W-:Y:S01]  /*9c00*/  @P0 STG.E.U16 desc[UR50][R6.64+0x1a2], R131 ;  /* 0x0001a28306000986 */ /* 0x000fe2000c101532 */
[----:B------:R-:W-:-:S02]  /*9c10*/  ISETP.GT.AND P2, PT, R4, 0x8, P3 ;  /* 0x000000080400780c */ /* 0x000fc40001f44270 */
[C---:B------:R-:W-:Y:S01]  /*9c20*/  ISETP.GT.AND P3, PT, R0.reuse, 0xe0, PT ;  /* 0x000000e00000780c */ /* 0x040fe20003f64270 */
        /* <DEDUP_REMOVED lines=9> */
[----:B------:R-:W-:Y:S02]  /*9cc0*/  F2FP.BF16.F32.PACK_AB R137, RZ, R137 ;  /* 0x00000089ff89723e */ /* 0x000fe400000010ff */
[C---:B------:R-:W-:Y:S01]  /*9cd0*/  ISETP.GT.AND P1, PT, R4.reuse, 0x8, P3 ;  /* 0x000000080400780c */ /* 0x040fe20001f24270 */
[----:B------:R-:W-:Y:S01]  /*9ce0*/  @P2 STG.E.U16 desc[UR50][R6.64+0x1b2], R135 ;  /* 0x0001b28706002986 */ /* 0x000fe2000c101532 */
[----:B------:R-:W-:Y:S02]  /*9cf0*/  ISETP.GT.AND P0, PT, R4, 0x8, P0 ;  /* 0x000000080400780c */ /* 0x000fe40000704270 */
[----:B------:R-:W-:Y:S01]  /*9d00*/  F2FP.BF16.F32.PACK_AB R138, RZ, R138 ;  /* 0x0000008aff8a723e */ /* 0x000fe200000010ff */
[----:B------:R-:W-:Y:S01]  /*9d10*/  @P4 STG.E.U16 desc[UR50][R2.64+0x1c0], R136 ;  /* 0x0001c08802004986 */ /* 0x000fe2000c101532 */
[----:B------:R-:W-:-:S02]  /*9d20*/  ISETP.GT.AND P4, PT, R0, 0xe8, PT ;  /* 0x000000e80000780c */ /* 0x000fc40003f84270 */
[----:B------:R-:W-:Y:S01]  /*9d30*/  F2FP.BF16.F32.PACK_AB R139, RZ, R139 ;  /* 0x0000008bff8b723e */ /* 0x000fe200000010ff */
[----:B------:R-:W-:Y:S01]  /*9d40*/  @P5 STG.E.U16 desc[UR50][R2.64+0x1c2], R137 ;  /* 0x0001c28902005986 */ /* 0x000fe2000c101532 */
[----:B------:R-:W-:Y:S02]  /*9d50*/  ISETP.GT.AND P5, PT, R0, 0xe9, PT ;  /* 0x000000e90000780c */ /* 0x000fe40003fa4270 */
[C---:B------:R-:W-:Y:S01]  /*9d60*/  ISETP.GT.AND P2, PT, R4.reuse, RZ, P4 ;  /* 0x000000ff0400720c */ /* 0x040fe20002744270 */
[----:B------:R-:W-:Y:S01]  /*9d70*/  @P1 STG.E.U16 desc[UR50][R6.64+0x1c0], R138 ;  /* 0x0001c08a06001986 */ /* 0x000fe2000c101532 */
[----:B------:R-:W-:Y:S02]  /*9d80*/  ISETP.GT.AND P6, PT, R4, RZ, P5 ;  /* 0x000000ff0400720c */ /* 0x000fe40002fc4270 */
[----:B------:R-:W-:Y:S01]  /*9d90*/  F2FP.BF16.F32.PACK_AB R140, RZ, R140 ;  /* 0x0000008cff8c723e */ /* 0x000fe200000010ff */
[----:B------:R-:W-:Y:S01]  /*9da0*/  @P0 STG.E.U16 desc[UR50][R6.64+0x1c2], R139 ;  /* 0x0001c28b06000986 */ /* 0x000fe2000c101532 */
[----:B------:R-:W-:-:S02]  /*9db0*/  F2FP.BF16.F32.PACK_AB R141, RZ, R141 ;  /* 0x0000008dff8d723e */ /* 0x000fc400000010ff */
[----:B------:R-:W-:Y:S02]  /*9dc0*/  ISETP.GT.AND P4, PT, R4, 0x8, P4 ;  /* 0x000000080400780c */ /* 0x000fe40002784270 */
[C---:B------:R-:W-:Y:S02]  /*9dd0*/  ISETP.GT.AND P3, PT, R0.reuse, 0xf0, PT ;  /* 0x000000f00000780c */ /* 0x040fe40003f64270 */
[----:B------:R-:W-:Y:S01]  /*9de0*/  F2FP.BF16.F32.PACK_AB R142, RZ, R142 ;  /* 0x0000008eff8e723e */ /* 0x000fe200000010ff */
[----:B------:R-:W-:Y:S01]  /*9df0*/  @P2 STG.E.U16 desc[UR50][R2.64+0x1d0], R140 ;  /* 0x0001d08c02002986 */ /* 0x000fe2000c101532 */
[----:B------:R-:W-:Y:S02]  /*9e00*/  ISETP.GT.AND P2, PT, R0, 0xf1, PT ;  /* 0x000000f10000780c */ /* 0x000fe40003f44270 */
[----:B------:R-:W-:Y:S01]  /*9e10*/  F2FP.BF16.F32.PACK_AB R143, RZ, R143 ;  /* 0x0000008fff8f723e */ /* 0x000fe200000010ff */
[----:B------:R-:W-:Y:S01]  /*9e20*/  @P6 STG.E.U16 desc[UR50][R2.64+0x1d2], R141 ;  /* 0x0001d28d02006986 */ /* 0x000fe2000c101532 */
[----:B------:R-:W-:-:S02]  /*9e30*/  ISETP.GT.AND P6, PT, R4, 0x8, P5 ;  /* 0x000000080400780c */ /* 0x000fc40002fc4270 */
[C---:B------:R-:W-:Y:S01]  /*9e40*/  ISETP.GT.AND P5, PT, R4.reuse, RZ, P3 ;  /* 0x000000ff0400720c */ /* 0x040fe20001fa4270 */
[----:B------:R-:W-:Y:S01]  /*9e50*/  @P4 STG.E.U16 desc[UR50][R6.64+0x1d0], R142 ;  /* 0x0001d08e06004986 */ /* 0x000fe2000c101532 */
[C---:B------:R-:W-:Y:S02]  /*9e60*/  ISETP.GT.AND P3, PT, R4.reuse, 0x8, P3 ;  /* 0x000000080400780c */ /* 0x040fe40001f64270 */
[C---:B------:R-:W-:Y:S02]  /*9e70*/  ISETP.GT.AND P4, PT, R4.reuse, RZ, P2 ;  /* 0x000000ff0400720c */ /* 0x040fe40001784270 */
[----:B------:R-:W-:Y:S02]  /*9e80*/  F2FP.BF16.F32.PACK_AB R144, RZ, R144 ;  /* 0x00000090ff90723e */ /* 0x000fe400000010ff */
[----:B------:R-:W-:Y:S02]  /*9e90*/  ISETP.GT.AND P2, PT, R4, 0x8, P2 ;  /* 0x000000080400780c */ /* 0x000fe40001744270 */
[C---:B------:R-:W-:Y:S01]  /*9ea0*/  ISETP.GT.AND P0, PT, R0.reuse, 0xf9, PT ;  /* 0x000000f90000780c */ /* 0x040fe20003f04270 */
[----:B------:R-:W-:Y:S01]  /*9eb0*/  @P6 STG.E.U16 desc[UR50][R6.64+0x1d2], R143 ;  /* 0x0001d28f06006986 */ /* 0x000fe2000c101532 */
[----:B------:R-:W-:-:S02]  /*9ec0*/  ISETP.GT.AND P1, PT, R0, 0xf8, PT ;  /* 0x000000f80000780c */ /* 0x000fc40003f24270 */
[----:B------:R-:W-:Y:S01]  /*9ed0*/  F2FP.BF16.F32.PACK_AB R145, RZ, R145 ;  /* 0x00000091ff91723e */ /* 0x000fe200000010ff */
[----:B------:R-:W-:Y:S01]  /*9ee0*/  @P5 STG.E.U16 desc[UR50][R2.64+0x1e0], R144 ;  /* 0x0001e09002005986 */ /* 0x000fe2000c101532 */
[C---:B------:R-:W-:Y:S01]  /*9ef0*/  ISETP.GT.AND P6, PT, R4.reuse, RZ, P1 ;  /* 0x000000ff0400720c */ /* 0x040fe20000fc4270 */
[----:B------:R-:W-:Y:S01]  /*9f00*/  @P3 IMAD.MOV.U32 R5, RZ, RZ, R7 ;  /* 0x000000ffff053224 */ /* 0x000fe200078e0007 */
[C---:B------:R-:W-:Y:S01]  /*9f10*/  ISETP.GT.AND P5, PT, R4.reuse, RZ, P0 ;  /* 0x000000ff0400720c */ /* 0x040fe200007a4270 */
[----:B------:R-:W-:Y:S01]  /*9f20*/  @P4 STG.E.U16 desc[UR50][R2.64+0x1e2], R145 ;  /* 0x0001e29102004986 */ /* 0x000fe2000c101532 */
[C---:B------:R-:W-:Y:S02]  /*9f30*/  ISETP.GT.AND P1, PT, R4.reuse, 0x8, P1 ;  /* 0x000000080400780c */ /* 0x040fe40000f24270 */
[----:B------:R-:W-:Y:S01]  /*9f40*/  ISETP.GT.AND P0, PT, R4, 0x8, P0 ;  /* 0x000000080400780c */ /* 0x000fe20000704270 */
[----:B------:R-:W-:Y:S01]  /*9f50*/  @P3 IMAD.MOV.U32 R4, RZ, RZ, R6 ;  /* 0x000000ffff043224 */ /* 0x000fe200078e0006 */
[----:B------:R-:W-:-:S02]  /*9f60*/  F2FP.BF16.F32.PACK_AB R146, RZ, R146 ;  /* 0x00000092ff92723e */ /* 0x000fc400000010ff */
[----:B------:R-:W-:Y:S02]  /*9f70*/  F2FP.BF16.F32.PACK_AB R147, RZ, R147 ;  /* 0x00000093ff93723e */ /* 0x000fe400000010ff */
[----:B------:R-:W-:Y:S01]  /*9f80*/  F2FP.BF16.F32.PACK_AB R148, RZ, R148 ;  /* 0x00000094ff94723e */ /* 0x000fe200000010ff */
[----:B------:R0:W-:Y:S01]  /*9f90*/  @P3 STG.E.U16 desc[UR50][R4.64+0x1e0], R146 ;  /* 0x0001e09204003986 */ /* 0x0001e2000c101532 */
[----:B------:R-:W-:Y:S02]  /*9fa0*/  F2FP.BF16.F32.PACK_AB R149, RZ, R149 ;  /* 0x00000095ff95723e */ /* 0x000fe400000010ff */
[----:B------:R-:W-:Y:S02]  /*9fb0*/  F2FP.BF16.F32.PACK_AB R150, RZ, R150 ;  /* 0x00000096ff96723e */ /* 0x000fe400000010ff */
[----:B------:R-:W-:Y:S01]  /*9fc0*/  F2FP.BF16.F32.PACK_AB R151, RZ, R151 ;  /* 0x00000097ff97723e */ /* 0x000fe200000010ff */
[----:B0-----:R-:W-:Y:S02]  /*9fd0*/  @P2 IMAD.MOV.U32 R4, RZ, RZ, R6 ;  /* 0x000000ffff042224 */ /* 0x001fe400078e0006 */
[----:B------:R-:W-:-:S05]  /*9fe0*/  @P2 IMAD.MOV.U32 R5, RZ, RZ, R7 ;  /* 0x000000ffff052224 */ /* 0x000fca00078e0007 */
[----:B------:R-:W-:Y:S04]  /*9ff0*/  @P2 STG.E.U16 desc[UR50][R4.64+0x1e2], R147 ;  /* 0x0001e29304002986 */ /* 0x000fe8000c101532 */
[----:B------:R-:W-:Y:S04]  /*a000*/  @P6 STG.E.U16 desc[UR50][R2.64+0x1f0], R148 ;  /* 0x0001f09402006986 */ /* 0x000fe8000c101532 */
[----:B------:R0:W-:Y:S02]  /*a010*/  @P5 STG.E.U16 desc[UR50][R2.64+0x1f2], R149 ;  /* 0x0001f29502005986 */ /* 0x0001e4000c101532 */
[----:B0-----:R-:W-:-:S02]  /*a020*/  @P1 IMAD.MOV.U32 R2, RZ, RZ, R6 ;  /* 0x000000ffff021224 */ /* 0x001fc400078e0006 */
[----:B------:R-:W-:-:S05]  /*a030*/  @P1 IMAD.MOV.U32 R3, RZ, RZ, R7 ;  /* 0x000000ffff031224 */ /* 0x000fca00078e0007 */
[----:B------:R0:W-:Y:S04]  /*a040*/  @P1 STG.E.U16 desc[UR50][R2.64+0x1f0], R150 ;  /* 0x0001f09602001986 */ /* 0x0001e8000c101532 */
[----:B------:R0:W-:Y:S02]  /*a050*/  @P0 STG.E.U16 desc[UR50][R6.64+0x1f2], R151 ;  /* 0x0001f29706000986 */ /* 0x0001e4000c101532 */
.L_x_289:
[----:B------:R-:W-:Y:S05]  /*a060*/  BSYNC B0 ;  /* 0x0000000000007941 */ /* 0x000fea0003800000 */
.L_x_35:
[----:B0-----:R-:W-:Y:S01]  /*a070*/  IMAD.U32 R2, RZ, RZ, UR36 ;  /* 0x00000024ff027e24 */ /* 0x001fe2000f8e00ff */
[----:B------:R-:W-:Y:S01]  /*a080*/  ULDC.64 UR4, c[0x0][0x650] ;  /* 0x0001940000047ab9 */ /* 0x000fe20000000a00 */
[----:B------:R-:W-:Y:S01]  /*a090*/  IMAD.U32 R0, RZ, RZ, UR40 ;  /* 0x00000028ff007e24 */ /* 0x000fe2000f8e00ff */
[----:B------:R0:W-:Y:S01]  /*a0a0*/  SYNCS.ARRIVE.TRANS64.A1T0 RZ, [R160+UR47], RZ ;  /* 0x000000ffa0ff79a7 */ /* 0x0001e2000810002f */
[----:B------:R-:W-:Y:S01]  /*a0b0*/  IMAD.U32 R3, RZ, RZ, UR37 ;  /* 0x00000025ff037e24 */ /* 0x000fe2000f8e00ff */
[C---:B------:R-:W-:Y:S01]  /*a0c0*/  LEA R16, P0, R2.reuse, R16, 0x1 ;  /* 0x0000001002107211 */ /* 0x040fe200078008ff */
[----:B-----5:R-:W-:Y:S02]  /*a0d0*/  IMAD.MOV.U32 R18, RZ, RZ, -0x1 ;  /* 0xffffffffff127424 */ /* 0x020fe400078e00ff */
[----:B------:R-:W-:Y:S01]  /*a0e0*/  IMAD.MOV.U32 R19, RZ, RZ, -0x1 ;  /* 0xffffffffff137424 */ /* 0x000fe200078e00ff */
[----:B------:R-:W-:Y:S01]  /*a0f0*/  LEA.HI.X R17, R2, R17, R0, 0x1, P0 ;  /* 0x0000001102117211 */ /* 0x000fe200000f0c00 */
[----:B------:R-:W-:Y:S01]  /*a100*/  IMAD.MOV.U32 R2, RZ, RZ, -0x1 ;  /* 0xffffffffff027424 */ /* 0x000fe200078e00ff */
[----:B------:R-:W-:-:S02]  /*a110*/  ISETP.GE.U32.AND P0, PT, R16, UR4, PT ;  /* 0x0000000410007c0c */ /* 0x000fc4000bf06070 */
[----:B------:R-:W-:Y:S02]  /*a120*/  PRMT R0, RZ, 0x7610, R0 ;  /* 0x00007610ff007816 */ /* 0x000fe40000000000 */
[----:B------:R-:W-:-:S13]  /*a130*/  ISETP.GE.U32.AND.EX P0, PT, R17, UR5, PT, P0 ;  /* 0x0000000511007c0c */ /* 0x000fda000bf06100 */
[----:B0-----:R-:W-:Y:S05]  /*a140*/  @P0 BRA `(.L_x_290) ;  /* 0x00000004008c0947 */ /* 0x001fea0003800000 */
[----:B------:R-:W0:Y:S01]  /*a150*/  S2UR UR7, SR_CTAID.X ;  /* 0x00000000000779c3 */ /* 0x000e220000002500 */
[----:B------:R-:W-:Y:S01]  /*a160*/  ULDC.64 UR4, c[0x0][0x628] ;  /* 0x00018a0000047ab9 */ /* 0x000fe20000000a00 */
[----:B------:R-:W-:Y:S01]  /*a170*/  ULDC UR6, c[0x0][0x150] ;  /* 0x0000540000067ab9 */ /* 0x000fe20000000800 */
[----:B------:R-:W-:Y:S01]  /*a180*/  ISETP.NE.U32.AND P0, PT, RZ, UR4, PT ;  /* 0x00000004ff007c0c */ /* 0x000fe2000bf05070 */
[----:B------:R-:W-:Y:S01]  /*a190*/  ULDC UR15, c[0x0][0x630] ;  /* 0x00018c00000f7ab9 */ /* 0x000fe20000000800 */
[C---:B------:R-:W-:Y:S01]  /*a1a0*/  R2UR UR16, R16.reuse ;  /* 0x00000000101072ca */ /* 0x040fe200000e0000 */
[----:B------:R-:W-:Y:S01]  /*a1b0*/  ULDC UR18, c[0x0][0x154] ;  /* 0x0000550000127ab9 */ /* 0x000fe20000000800 */
[----:B------:R-:W-:Y:S01]  /*a1c0*/  ISETP.NE.AND.EX P0, PT, RZ, UR5, PT, P0 ;  /* 0x00000005ff007c0c */ /* 0x000fe2000bf05300 */
[----:B------:R-:W1:Y:S01]  /*a1d0*/  S2UR UR19, SR_CTAID.Y ;  /* 0x00000000001379c3 */ /* 0x000e620000002600 */
[----:B------:R-:W-:Y:S02]  /*a1e0*/  R2UR UR17, R17 ;  /* 0x00000000111172ca */ /* 0x000fe400000e0000 */
[----:B------:R-:W-:-:S02]  /*a1f0*/  R2UR UR12, R16 ;  /* 0x00000000100c72ca */ /* 0x000fc400000e0000 */
[----:B------:R-:W-:Y:S02]  /*a200*/  R2UR UR13, R17 ;  /* 0x00000000110d72ca */ /* 0x000fe400000e0000 */
[----:B0-----:R-:W-:-:S05]  /*a210*/  I2FP.F32.U32 R0, UR7 ;  /* 0x0000000700007c45 */ /* 0x001fca0008201000 */
[----:B------:R-:W-:-:S04]  /*a220*/  FMUL R0, R0, UR6 ;  /* 0x0000000600007c20 */ /* 0x000fc80008400000 */
[----:B------:R0:W0:Y:S01]  /*a230*/  F2I.U32.TRUNC.NTZ R2, R0 ;  /* 0x0000000000027305 */ /* 0x000022000020f000 */
[----:B-1----:R-:W-:Y:S05]  /*a240*/  @!P0 BRA `(.L_x_291) ;  /* 0x0000000000308947 */ /* 0x002fea0003800000 */
        /* <DEDUP_REMOVED lines=12> */
.L_x_291:
[----:B------:R-:W-:Y:S01]  /*a310*/  USHF.R.U64 UR6, UR12, UR15, UR13 ;  /* 0x0000000f0c067299 */ /* 0x000fe2000800120d */
[----:B0-----:R-:W-:Y:S01]  /*a320*/  I2FP.F32.U32 R0, UR19 ;  /* 0x0000001300007c45 */ /* 0x001fe20008201000 */
[----:B------:R-:W-:Y:S01]  /*a330*/  USHF.R.U32.HI UR4, URZ, UR15, UR13 ;  /* 0x0000000f3f047299 */ /* 0x000fe2000801160d */
[----:B------:R-:W-:Y:S01]  /*a340*/  R2UR UR14, R2 ;  /* 0x00000000020e72ca */ /* 0x000fe200000e0000 */
[----:B------:R-:W-:Y:S02]  /*a350*/  UIADD3 UR9, UP0, URZ, -UR6, URZ ;  /* 0x800000063f097290 */ /* 0x000fe4000ff1e03f */
[----:B------:R-:W-:Y:S01]  /*a360*/  FMUL R0, R0, UR18 ;  /* 0x0000001200007c20 */ /* 0x000fe20008400000 */
[----:B------:R-:W-:Y:S01]  /*a370*/  ULDC.64 UR12, c[0x0][0x620] ;  /* 0x00018800000c7ab9 */ /* 0x000fe20000000a00 */
[----:B------:R-:W-:Y:S01]  /*a380*/  UIADD3.X UR4, URZ, ~UR4, URZ, UP0, !UPT ;  /* 0x800000043f047290 */ /* 0x000fe200087fe43f */
[----:B------:R-:W-:Y:S01]  /*a390*/  UMOV UR10, UR16 ;  /* 0x00000010000a7c82 */ /* 0x000fe20008000000 */
[----:B------:R-:W-:-:S02]  /*a3a0*/  UMOV UR11, UR17 ;  /* 0x00000011000b7c82 */ /* 0x000fc40008000000 */
[----:B------:R-:W0:Y:S01]  /*a3b0*/  F2I.U32.TRUNC.NTZ R0, R0 ;  /* 0x0000000000007305 */ /* 0x000e22000020f000 */
[----:B------:R-:W-:Y:S02]  /*a3c0*/  UIMAD UR4, UR4, UR12, URZ ;  /* 0x0000000c040472a4 */ /* 0x000fe4000f8e023f */
[----:B------:R-:W-:Y:S02]  /*a3d0*/  UIMAD.WIDE.U32 UR10, UR9, UR12, UR10 ;  /* 0x0000000c090a72a5 */ /* 0x000fe4000f8e000a */
[----:B------:R-:W-:Y:S01]  /*a3e0*/  UIMAD UR9, UR9, UR13, UR4 ;  /* 0x0000000d090972a4 */ /* 0x000fe2000f8e0204 */
[----:B------:R-:W-:Y:S01]  /*a3f0*/  ULDC UR22, c[0x0][0x658] ;  /* 0x0001960000167ab9 */ /* 0x000fe20000000800 */
[----:B------:R-:W-:Y:S02]  /*a400*/  UMOV UR12, 0xffffffff ;  /* 0xffffffff000c7882 */ /* 0x000fe40000000000 */
[----:B------:R-:W-:Y:S01]  /*a410*/  UIADD3 UR11, UR11, UR9, URZ ;  /* 0x000000090b0b7290 */ /* 0x000fe2000fffe03f */
[----:B------:R-:W-:Y:S01]  /*a420*/  ULDC UR13, c[0x0][0x618] ;  /* 0x00018600000d7ab9 */ /* 0x000fe20000000800 */
[----:B------:R-:W-:Y:S01]  /*a430*/  ULDC.64 UR4, c[0x0][0x640] ;  /* 0x0001900000047ab9 */ /* 0x000fe20000000a00 */
[----:B------:R-:W-:Y:S01]  /*a440*/  USHF.L.U32 UR18, UR12, UR22, URZ ;  /* 0x000000160c127299 */ /* 0x000fe2000800063f */
[----:B------:R-:W-:Y:S01]  /*a450*/  ISETP.NE.U32.AND P0, PT, RZ, UR4, PT ;  /* 0x00000004ff007c0c */ /* 0x000fe2000bf05070 */
[----:B------:R-:W-:Y:S01]  /*a460*/  USHF.R.U64 UR12, UR10, UR13, UR11 ;  /* 0x0000000d0a0c7299 */ /* 0x000fe2000800120b */
[----:B0-----:R-:W-:Y:S01]  /*a470*/  R2UR UR16, R0 ;  /* 0x00000000001072ca */ /* 0x001fe200000e0000 */
[----:B------:R-:W-:Y:S01]  /*a480*/  USHF.R.U32.HI UR10, URZ, UR13, UR11 ;  /* 0x0000000d3f0a7299 */ /* 0x000fe2000801160b */
[----:B------:R-:W-:Y:S01]  /*a490*/  ISETP.NE.AND.EX P0, PT, RZ, UR5, PT, P0 ;  /* 0x00000005ff007c0c */ /* 0x000fe2000bf05300 */
[----:B------:R-:W-:Y:S01]  /*a4a0*/  ULDC UR17, c[0x0][0x608] ;  /* 0x0001820000117ab9 */ /* 0x000fe20000000800 */
[----:B------:R-:W-:-:S02]  /*a4b0*/  ULOP3.LUT UR23, URZ, UR18, URZ, 0x33, !UPT ;  /* 0x000000123f177292 */ /* 0x000fc4000f8e333f */
[----:B------:R-:W-:Y:S02]  /*a4c0*/  USHF.R.U64 UR18, UR12, UR17, UR10 ;  /* 0x000000110c127299 */ /* 0x000fe4000800120a */
[----:B------:R-:W-:Y:S01]  /*a4d0*/  USHF.R.U32.HI UR10, URZ, UR17, UR10 ;  /* 0x000000113f0a7299 */ /* 0x000fe2000801160a */
[----:B------:R-:W-:Y:S01]  /*a4e0*/  UMOV UR20, 0x1 ;  /* 0x0000000100147882 */ /* 0x000fe20000000000 */
[----:B------:R-:W-:Y:S02]  /*a4f0*/  UIADD3 UR14, -UR14, URZ, URZ ;  /* 0x0000003f0e0e7290 */ /* 0x000fe4000fffe13f */
[----:B------:R-:W-:Y:S02]  /*a500*/  USHF.L.U32 UR13, UR20, UR22, URZ ;  /* 0x00000016140d7299 */ /* 0x000fe4000800063f */
[----:B------:R-:W-:Y:S01]  /*a510*/  USHF.R.U64 UR20, UR18, UR22, UR10 ;  /* 0x0000001612147299 */ /* 0x000fe2000800120a */
[----:B------:R-:W-:Y:S01]  /*a520*/  ULDC UR15, c[0x0][0x144] ;  /* 0x00005100000f7ab9 */ /* 0x000fe20000000800 */
[----:B------:R-:W-:Y:S01]  /*a530*/  ULDC UR8, c[0x0][0x600] ;  /* 0x0001800000087ab9 */ /* 0x000fe20000000800 */
[----:B------:R-:W-:-:S02]  /*a540*/  UIADD3 UR21, -UR16, URZ, URZ ;  /* 0x0000003f10157290 */ /* 0x000fc4000fffe13f */
[----:B------:R-:W-:Y:S02]  /*a550*/  USHF.R.U32.HI UR17, URZ, UR22, UR10 ;  /* 0x000000163f117299 */ /* 0x000fe4000801160a */
[----:B------:R-:W-:Y:S02]  /*a560*/  UIADD3 UR9, UR8, -0x1, URZ ;  /* 0xffffffff08097890 */ /* 0x000fe4000fffe03f */
[----:B------:R-:W-:Y:S01]  /*a570*/  UIMAD UR22, UR15, UR14, UR7 ;  /* 0x0000000e0f1672a4 */ /* 0x000fe2000f8e0207 */
[----:B------:R-:W-:Y:S01]  /*a580*/  ULDC UR26, c[0x0][0x148] ;  /* 0x00005200001a7ab9 */ /* 0x000fe20000000800 */
[----:B------:R-:W-:Y:S01]  /*a590*/  ULDC UR24, c[0x0][0x648] ;  /* 0x0001920000187ab9 */ /* 0x000fe20000000800 */
[----:B------:R-:W-:Y:S01]  /*a5a0*/  ULDC UR25, c[0x0][0x638] ;  /* 0x00018e0000197ab9 */ /* 0x000fe20000000800 */
        /* <DEDUP_REMOVED lines=12> */
.L_x_292:
[----:B------:R-:W-:Y:S01]  /*a670*/  UISETP.NE.AND UP0, UPT, UR39, URZ, UPT ;  /* 0x0000003f2700728c */ /* 0x000fe2000bf05270 */
[----:B------:R-:W-:Y:S01]  /*a680*/  IMAD.MOV.U32 R0, RZ, RZ, 0x1 ;  /* 0x00000001ff007424 */ /* 0x000fe200078e00ff */
[----:B------:R-:W-:Y:S01]  /*a690*/  USHF.R.U64 UR4, UR16, UR24, UR17 ;  /* 0x0000001810047299 */ /* 0x000fe20008001211 */
[----:B------:R-:W-:Y:S01]  /*a6a0*/  IMAD.U32 R19, RZ, RZ, UR6 ;  /* 0x00000006ff137e24 */ /* 0x000fe2000f8e00ff */
[----:B------:R-:W-:Y:S02]  /*a6b0*/  ULOP3.LUT UR18, UR18, UR23, URZ, 0xc0, !UPT ;  /* 0x0000001712127292 */ /* 0x000fe4000f8ec03f */
[----:B------:R-:W-:Y:S02]  /*a6c0*/  UIADD3 UR5, -UR4, URZ, URZ ;  /* 0x0000003f04057290 */ /* 0x000fe4000fffe13f */
[----:B------:R-:W-:Y:S02]  /*a6d0*/  ULOP3.LUT UR9, UR12, UR9, URZ, 0xc0, !UPT ;  /* 0x000000090c097292 */ /* 0x000fe4000f8ec03f */
[----:B------:R-:W-:-:S02]  /*a6e0*/  UIMAD UR4, UR13, UR4, UR18 ;  /* 0x000000040d0472a4 */ /* 0x000fc4000f8e0212 */
[----:B------:R-:W-:Y:S02]  /*a6f0*/  @UP0 UIMAD UR22, UR26, UR21, UR19 ;  /* 0x000000151a1602a4 */ /* 0x000fe4000f8e0213 */
[----:B------:R-:W-:Y:S01]  /*a700*/  UIMAD UR5, UR5, UR25, UR20 ;  /* 0x00000019050572a4 */ /* 0x000fe2000f8e0214 */
[----:B------:R-:W-:Y:S02]  /*a710*/  ULDC UR7, c[0x0][0x610] ;  /* 0x0001840000077ab9 */ /* 0x000fe40000000800 */
[----:B------:R-:W-:Y:S02]  /*a720*/  UIMAD UR4, UR4, UR7, UR22 ;  /* 0x00000007040472a4 */ /* 0x000fe4000f8e0216 */
[----:B------:R-:W-:-:S04]  /*a730*/  UIMAD UR5, UR5, UR8, UR9 ;  /* 0x00000008050572a4 */ /* 0x000fc8000f8e0209 */
[----:B------:R-:W-:Y:S02]  /*a740*/  USEL UR7, UR5, UR4, !UP0 ;  /* 0x0000000405077287 */ /* 0x000fe4000c000000 */
[----:B------:R-:W-:-:S04]  /*a750*/  USEL UR4, UR4, UR5, !UP0 ;  /* 0x0000000504047287 */ /* 0x000fc8000c000000 */
[----:B------:R-:W-:Y:S02]  /*a760*/  IMAD.U32 R2, RZ, RZ, UR7 ;  /* 0x00000007ff027e24 */ /* 0x000fe4000f8e00ff */
[----:B------:R-:W-:-:S07]  /*a770*/  IMAD.U32 R18, RZ, RZ, UR4 ;  /* 0x00000004ff127e24 */ /* 0x000fce000f8e00ff */
.L_x_290:
[----:B------:R-:W-:Y:S02]  /*a780*/  LOP3.LUT P0, RZ, R0, 0xff, RZ, 0xc0, !PT ;  /* 0x000000ff00ff7812 */ /* 0x000fe4000780c0ff */
[----:B------:R-:W-:-:S11]  /*a790*/  LOP3.LUT R170, R170, 0x1, RZ, 0x3c, !PT ;  /* 0x00000001aaaa7812 */ /* 0x000fd600078e3cff */
[----:B------:R-:W-:Y:S05]  /*a7a0*/  @P0 BRA `(.L_x_293) ;  /* 0xffffff6c00f80947 */ /* 0x000fea000383ffff */
[----:B------:R-:W-:Y:S05]  /*a7b0*/  EXIT ;  /* 0x000000000000794d */ /* 0x000fea0003800000 */
.L_x_16:
[----:B------:R-:W-:-:S08]  /*a7c0*/  ISETP.NE.AND P0, PT, RZ, UR6, PT ;  /* 0x00000006ff007c0c */ /* 0x000fd0000bf05270 */
[----:B-----5:R-:W0:-:S00]  /*a7d0*/  USETMAXREG.DEALLOC.CTAPOOL 0x28 ;  /* 0x00000028000079c8 */ /* 0x020e0000080e0500 */
[----:B------:R-:W-:Y:S05]  /*a7e0*/  @P0 EXIT ;  /* 0x000000000000094d */ /* 0x000fea0003800000 */
[----:B0-----:R-:W-:Y:S01]  /*a7f0*/  LOP3.LUT P0, RZ, R4, 0xff, RZ, 0xc0, !PT ;  /* 0x000000ff04ff7812 */ /* 0x001fe2000780c0ff */
[----:B------:R-:W-:Y:S02]  /*a800*/  IMAD.MOV.U32 R9, RZ, RZ, 0x1 ;  /* 0x00000001ff097424 */ /* 0x000fe400078e00ff */
[----:B------:R-:W-:-:S10]  /*a810*/  IMAD.MOV.U32 R8, RZ, RZ, RZ ;  /* 0x000000ffff087224 */ /* 0x000fd400078e00ff */
[----:B------:R-:W-:Y:S05]  /*a820*/  @!P0 BRA `(.L_x_294) ;  /* 0x0000000c00708947 */ /* 0x000fea0003800000 */
[----:B------:R-:W0:Y:S01]  /*a830*/  S2UR UR7, SR_CgaCtaId ;  /* 0x00000000000779c3 */ /* 0x000e220000008800 */
[----:B------:R-:W-:Y:S01]  /*a840*/  UMOV UR9, 0x1 ;  /* 0x0000000100097882 */ /* 0x000fe20000000000 */
[----:B------:R-:W-:Y:S01]  /*a850*/  LOP3.LUT P0, RZ, R0, 0x1f, RZ, 0xc0, !PT ;  /* 0x0000001f00ff7812 */ /* 0x000fe2000780c0ff */
[----:B------:R-:W-:Y:S01]  /*a860*/  ULDC UR5, c[0x0][0x658] ;  /* 0x0001960000057ab9 */ /* 0x000fe20000000800 */
[----:B------:R-:W-:Y:S01]  /*a870*/  UMOV UR8, 0xffffffff ;  /* 0xffffffff00087882 */ /* 0x000fe20000000000 */
[----:B------:R-:W-:Y:S01]  /*a880*/  BSSY B0, `(.L_x_294) ;  /* 0x00000d6000007945 */ /* 0x000fe20003800000 */
[----:B------:R-:W-:Y:S01]  /*a890*/  USHF.L.U32 UR8, UR8, UR5, URZ ;  /* 0x0000000508087299 */ /* 0x000fe2000800063f */
[C---:B------:R-:W-:Y:S01]  /*a8a0*/  ISETP.NE.AND P3, PT, R3.reuse, RZ, PT ;  /* 0x000000ff0300720c */ /* 0x040fe20003f65270 */
[----:B------:R-:W-:Y:S01]  /*a8b0*/  IMAD.MOV.U32 R0, RZ, RZ, 0x1 ;  /* 0x00000001ff007424 */ /* 0x000fe200078e00ff */
[----:B------:R-:W-:Y:S01]  /*a8c0*/  ISETP.NE.OR P0, PT, R3, RZ, !P0 ;  /* 0x000000ff0300720c */ /* 0x000fe20004705670 */
[----:B------:R-:W-:Y:S01]  /*a8d0*/  IMAD.MOV.U32 R9, RZ, RZ, 0x1 ;  /* 0x00000001ff097424 */ /* 0x000fe200078e00ff */
[----:B------:R-:W-:Y:S01]  /*a8e0*/  ULDC UR4, c[0x0][0x600] ;  /* 0x0001800000047ab9 */ /* 0x000fe20000000800 */
[----:B------:R-:W-:Y:S01]  /*a8f0*/  IMAD.MOV.U32 R8, RZ, RZ, RZ ;  /* 0x000000ffff087224 */ /* 0x000fe200078e00ff */
[----:B------:R-:W-:Y:S01]  /*a900*/  UMOV UR19, 0x5 ;  /* 0x0000000500137882 */ /* 0x000fe20000000000 */
[----:B------:R-:W-:-:S02]  /*a910*/  UIADD3 UR26, UR38, 0x1, URZ ;  /* 0x00000001261a7890 */ /* 0x000fc4000fffe03f */
[----:B------:R-:W-:Y:S02]  /*a920*/  ULOP3.LUT UR27, UR41, 0x2, URZ, 0xfc, !UPT ;  /* 0x00000002291b7892 */ /* 0x000fe4000f8efc3f */
[----:B------:R-:W-:Y:S02]  /*a930*/  UIADD3 UR4, UR4, -0x1, URZ ;  /* 0xffffffff04047890 */ /* 0x000fe4000fffe03f */
[----:B------:R-:W-:Y:S02]  /*a940*/  USHF.L.U32 UR5, UR9, UR5, URZ ;  /* 0x0000000509057299 */ /* 0x000fe4000800063f */
[----:B------:R-:W-:Y:S02]  /*a950*/  ULOP3.LUT UR17, URZ, UR8, URZ, 0x33, !UPT ;  /* 0x000000083f117292 */ /* 0x000fe4000f8e333f */
[----:B0-----:R-:W-:Y:S02]  /*a960*/  ULOP3.LUT UR6, UR7, 0x1, URZ, 0xc0, !UPT ;  /* 0x0000000107067892 */ /* 0x001fe4000f8ec03f */
[----:B------:R-:W-:-:S02]  /*a970*/  USHF.R.U32.HI UR28, URZ, 0x1, UR7 ;  /* 0x000000013f1c7899 */ /* 0x000fc40008011607 */
[----:B------:R-:W-:Y:S02]  /*a980*/  USHF.L.U32 UR13, UR7, 0x7, URZ ;  /* 0x00000007070d7899 */ /* 0x000fe4000800063f */
[----:B------:R-:W-:Y:S02]  /*a990*/  USHF.L.U32 UR16, UR7, 0xd, URZ ;  /* 0x0000000d07107899 */ /* 0x000fe4000800063f */
[----:B------:R-:W-:Y:S02]  /*a9a0*/  ULOP3.LUT UR7, UR7, 0xfffffffe, URZ, 0xc0, !UPT ;  /* 0xfffffffe07077892 */ /* 0x000fe4000f8ec03f */
[----:B------:R-:W-:Y:S02]  /*a9b0*/  UISETP.GT.U32.AND UP0, UPT, UR6, 0xffff, UPT ;  /* 0x0000ffff0600788c */ /* 0x000fe4000bf04070 */
[----:B------:R-:W-:Y:S02]  /*a9c0*/  USHF.L.U32 UR18, UR9, UR7, URZ ;  /* 0x0000000709127299 */ /* 0x000fe4000800063f */
[----:B------:R-:W-:-:S02]  /*a9d0*/  ULOP3.LUT UR7, UR7, 0x1, URZ, 0xfc, !UPT ;  /* 0x0000000107077892 */ /* 0x000fc4000f8efc3f */
[----:B------:R-:W-:Y:S02]  /*a9e0*/  USEL UR6, UR6, 0xffff, !UP0 ;  /* 0x0000ffff06067887 */ /* 0x000fe4000c000000 */
[----:B------:R-:W-:Y:S02]  /*a9f0*/  USHF.L.U32 UR7, UR9, UR7, URZ ;  /* 0x0000000709077299 */ /* 0x000fe4000800063f */
[----:B------:R-:W-:Y:S02]  /*aa00*/  ULOP3.LUT UR6, UR6, 0xffff, URZ, 0xc0, !UPT ;  /* 0x0000ffff06067892 */ /* 0x000fe4000f8ec03f */
[----:B------:R-:W-:Y:S02]  /*aa10*/  ULOP3.LUT UR13, UR13, 0x80, URZ, 0xc0, !UPT ;  /* 0x000000800d0d7892 */ /* 0x000fe4000f8ec03f */
[----:B------:R-:W-:Y:S02]  /*aa20*/  ULOP3.LUT UR16, UR16, 0x2000, URZ, 0xc0, !UPT ;  /* 0x0000200010107892 */ /* 0x000fe4000f8ec03f */
[----:B------:R-:W-:-:S02]  /*aa30*/  ULOP3.LUT UR18, UR18, UR7, URZ, 0xfc, !UPT ;  /* 0x0000000712127292 */ /* 0x000fc4000f8efc3f */
[----:B------:R-:W-:Y:S01]  /*aa40*/  USHF.L.U32 UR19, UR19, UR6, URZ ;  /* 0x0000000613137299 */ /* 0x000fe2000800063f */
[----:B------:R-:W-:-:S11]  /*aa50*/  ULDC.64 UR22, c[0x0][0x198] ;  /* 0x0000660000167ab9 */ /* 0x000fd60000000a00 */
.L_x_306:
[----:B------:R-:W-:-:S03]  /*aa60*/  UMOV UR6, 0xffffffff ;  /* 0xffffffff00067882 */ /* 0x000fc60000000000 */
[----:B------:R-:W-:Y:S05]  /*aa70*/  BRA.DIV UR6, `(.L_x_295) ;  /* 0x0000000e06f47947 */ /* 0x000fea000b800000 */
[----:B------:R-:W-:-:S13]  /*aa80*/  ELECT P6, URZ, PT ;  /* 0x00000000003f782f */ /* 0x000fda00038c0000 */
.L_x_319:
[----:B------:R-:W0:Y:S01]  /*aa90*/  LDC R3, c[0x0][0x28c] ;  /* 0x0000a300ff037b82 */ /* 0x000e220000000800 */
[----:B------:R-:W-:Y:S01]  /*aaa0*/  BSSY B1, `(.L_x_296) ;  /* 0x000003e000017945 */ /* 0x000fe20003800000 */
[----:B0-----:R-:W-:-:S13]  /*aab0*/  ISETP.LT.OR P6, PT, R3, 0x1, !P6 ;  /* 0x000000010300780c */ /* 0x001fda00077c1670 */
[----:B------:R-:W-:Y:S05]  /*aac0*/  @P6 BRA `(.L_x_297) ;  /* 0x0000000000ec6947 */ /* 0x000fea0003800000 */
[----:B------:R-:W-:Y:S01]  /*aad0*/  LEA R18, R18, UR28, 0x1 ;  /* 0x0000001c12127c11 */ /* 0x000fe2000f8e08ff */
[----:B------:R-:W-:Y:S01]  /*aae0*/  IMAD.MOV.U32 R11, RZ, RZ, RZ ;  /* 0x000000ffff0b7224 */ /* 0x000fe200078e00ff */
[----:B------:R-:W-:Y:S01]  /*aaf0*/  LEA R6, R2, UR13, 0x8 ;  /* 0x0000000d02067c11 */ /* 0x000fe2000f8e40ff */
[----:B------:R-:W-:Y:S02]  /*ab00*/  IMAD.U32 R12, RZ, RZ, UR26 ;  /* 0x0000001aff0c7e24 */ /* 0x000fe4000f8e00ff */
[----:B------:R-:W-:Y:S02]  /*ab10*/  IMAD.MOV.U32 R2, RZ, RZ, R9 ;  /* 0x000000ffff027224 */ /* 0x000fe400078e0009 */
[----:B------:R-:W-:Y:S02]  /*ab20*/  IMAD.MOV.U32 R3, RZ, RZ, R8 ;  /* 0x000000ffff037224 */ /* 0x000fe400078e0008 */
[----:B------:R-:W-:-:S07]  /*ab30*/  IMAD.SHL.U32 R18, R18, 0x20, RZ ;  /* 0x0000002012127824 */ /* 0x000fce00078e00ff */
.L_x_301:
[----:B------:R-:W0:Y:S01]  /*ab40*/  S2R R5, SR_CgaCtaId ;  /* 0x0000000000057919 */ /* 0x000e220000008800 */
[----:B------:R-:W-:-:S04]  /*ab50*/  MOV R4, 0x400 ;  /* 0x0000040000047802 */ /* 0x000fc80000000f00 */
[----:B0-----:R-:W-:Y:S02]  /*ab60*/  LEA R10, R5, R4, 0x18 ;  /* 0x00000004050a7211 */ /* 0x001fe400078ec0ff */
[----:B------:R-:W-:Y:S01]  /*ab70*/  SHF.L.U32 R4, R2, 0x1f, RZ ;  /* 0x0000001f02047819 */ /* 0x000fe200000006ff */
[----:B------:R-:W0:Y:S02]  /*ab80*/  @!P3 LDC R5, c[0x0][0x500] ;  /* 0x00014000ff05bb82 */ /* 0x000e240000000800 */
[----:B------:R-:W-:-:S04]  /*ab90*/  IMAD R7, R3, 0x8, R10 ;  /* 0x0000000803077824 */ /* 0x000fc800078e020a */
[----:B------:R-:W1:Y:S02]  /*aba0*/  SYNCS.PHASECHK.TRANS64.TRYWAIT P1, [R7+URZ+0x20], R4 ;  /* 0x00002004070075a7 */ /* 0x000e64000802017f */
[----:B-1----:R-:W-:Y:S05]  /*abb0*/  @!P1 BRA `(.L_x_298) ;  /* 0x0000000c00c49947 */ /* 0x002fea0003800000 */
.L_x_320:
[----:B------:R-:W-:Y:S01]  /*abc0*/  UPRMT UR6, UR27, 0x9910, URZ ;  /* 0x000099101b067896 */ /* 0x000fe2000800003f */
[----:B0-----:R0:W-:Y:S03]  /*abd0*/  @!P3 SYNCS.ARRIVE.TRANS64 RZ, [R7+URZ], R5 ;  /* 0x0000000507ffb9a7 */ /* 0x0011e6000800003f */
[----:B------:R-:W-:-:S06]  /*abe0*/  UISETP.NE.AND UP0, UPT, UR6, 0x2, UPT ;  /* 0x000000020600788c */ /* 0x000fcc000bf05270 */
[----:B------:R-:W-:-:S13]  /*abf0*/  PLOP3.LUT P1, PT, PT, PT, UP0, 0x80, 0x0 ;  /* 0x000000000000781c */ /* 0x000fda0003f2f008 */
[----:B0-----:R-:W-:Y:S05]  /*ac00*/  @P1 BRA `(.L_x_299) ;  /* 0x0000000000041947 */ /* 0x001fea0003800000 */
[----:B------:R-:W-:Y:S01]  /*ac10*/  BPT.TRAP 0x1 ;  /* 0x000000040000795c */ /* 0x000fe20000300000 */
.L_x_299:
[----:B------:R-:W-:Y:S05]  /*ac20*/  @P0 BRA `(.L_x_300) ;  /* 0x0000000000040947 */ /* 0x000fea0003800000 */
[----:B------:R-:W-:Y:S01]  /*ac30*/  BPT.TRAP 0x1 ;  /* 0x000000040000795c */ /* 0x000fe20000300000 */
.L_x_300:
[C---:B-1----:R-:W-:Y:S01]  /*ac40*/  LEA R4, R3.reuse, UR28, 0x1 ;  /* 0x0000001c03047c11 */ /* 0x042fe2000f8e08ff */
[----:B------:R-:W-:Y:S01]  /*ac50*/  VIADD R12, R12, 0xffffffff ;  /* 0xffffffff0c0c7836 */ /* 0x000fe20000000000 */
[----:B------:R-:W-:Y:S01]  /*ac60*/  LEA R5, R3, UR16, 0xe ;  /* 0x0000001003057c11 */ /* 0x000fe2000f8e70ff */
[----:B------:R-:W-:Y:S01]  /*ac70*/  UIADD3 UR14, UP0, UR22, 0xf0, URZ ;  /* 0x000000f0160e7890 */ /* 0x000fe2000ff1e03f */
[----:B------:R-:W-:Y:S01]  /*ac80*/  R2UR UR24, R18 ;  /* 0x00000000121872ca */ /* 0x000fe200000e0000 */
[----:B------:R-:W-:Y:S01]  /*ac90*/  IMAD.SHL.U32 R4, R4, 0x800, RZ ;  /* 0x0000080004047824 */ /* 0x000fe200078e00ff */
[----:B------:R-:W-:Y:S01]  /*aca0*/  R2UR UR9, R7 ;  /* 0x00000000070972ca */ /* 0x000fe200000e0000 */
[--C-:B------:R-:W-:Y:S01]  /*acb0*/  IMAD R5, R5, 0x2, R10.reuse ;  /* 0x0000000205057824 */ /* 0x100fe200078e020a */
[----:B------:R-:W-:Y:S01]  /*acc0*/  R2UR UR10, R11 ;  /* 0x000000000b0a72ca */ /* 0x000fe200000e0000 */
[----:B------:R-:W-:Y:S01]  /*acd0*/  IMAD R4, R4, 0x2, R10 ;  /* 0x0000000204047824 */ /* 0x000fe200078e020a */
[----:B------:R-:W-:Y:S01]  /*ace0*/  R2UR UR12, R19 ;  /* 0x00000000130c72ca */ /* 0x000fe200000e0000 */
[----:B------:R-:W-:Y:S01]  /*acf0*/  UIADD3 UR30, UP1, UR22, 0x1f0, URZ ;  /* 0x000001f0161e7890 */ /* 0x000fe2000ff3e03f */
[----:B------:R-:W-:Y:S01]  /*ad00*/  R2UR UR11, R5 ;  /* 0x00000000050b72ca */ /* 0x000fe200000e0000 */
[----:B------:R-:W-:Y:S01]  /*ad10*/  UIADD3.X UR15, URZ, UR23, URZ, UP0, !UPT ;  /* 0x000000173f0f7290 */ /* 0x000fe200087fe43f */
[----:B------:R-:W-:Y:S01]  /*ad20*/  R2UR UR8, R4 ;  /* 0x00000000040872ca */ /* 0x000fe200000e0000 */
[----:B------:R-:W-:Y:S01]  /*ad30*/  UPRMT UR20, URZ, 0x5410, UR19 ;  /* 0x000054103f147896 */ /* 0x000fe20008000013 */
[----:B------:R-:W-:Y:S01]  /*ad40*/  R2UR UR25, R6 ;  /* 0x00000000061972ca */ /* 0x000fe200000e0000 */
[----:B------:R-:W-:Y:S01]  /*ad50*/  VIADD R3, R3, 0x1 ;  /* 0x0000000103037836 */ /* 0x000fe20000000000 */
[----:B------:R-:W-:Y:S01]  /*ad60*/  ISETP.GT.AND P2, PT, R12, 0x1, PT ;  /* 0x000000010c00780c */ /* 0x000fe20003f44270 */
[----:B------:R-:W-:Y:S01]  /*ad70*/  UPRMT UR29, URZ, 0x5410, UR18 ;  /* 0x000054103f1d7896 */ /* 0x000fe20008000012 */
[----:B------:R-:W-:Y:S01]  /*ad80*/  VIADD R11, R11, 0x40 ;  /* 0x000000400b0b7836 */ /* 0x000fe20000000000 */
[----:B------:R-:W-:Y:S01]  /*ad90*/  UIADD3.X UR31, URZ, UR23, URZ, UP1, !UPT ;  /* 0x000000173f1f7290 */ /* 0x000fe20008ffe43f */
[C---:B------:R-:W-:Y:S01]  /*ada0*/  ISETP.NE.AND P1, PT, R3.reuse, 0x4, PT ;  /* 0x000000040300780c */ /* 0x040fe20003f25270 */
[----:B------:R-:W-:Y:S01]  /*adb0*/  UMOV UR6, 0x0 ;  /* 0x0000000000067882 */ /* 0x000fe20000000000 */
[----:B------:R-:W-:Y:S01]  /*adc0*/  UMOV UR7, 0x10000000 ;  /* 0x1000000000077882 */ /* 0x000fe20000000000 */
[----:B------:R-:W-:Y:S01]  /*add0*/  UIADD3 UR21, UR11, 0x8180, URZ ;  /* 0x000081800b157890 */ /* 0x000fe2000fffe03f */
[----:B------:R-:W-:Y:S01]  /*ade0*/  SEL R5, RZ, 0x1, P1 ;  /* 0x00000001ff057807 */ /* 0x000fe20000800000 */
[----:B------:R-:W-:Y:S01]  /*adf0*/  UIADD3 UR8, UR8, 0x180, URZ ;  /* 0x0000018008087890 */ /* 0x000fe2000fffe03f */
[----:B------:R-:W-:Y:S01]  /*ae00*/  SEL R3, R3, RZ, P1 ;  /* 0x000000ff03037207 */ /* 0x000fe20000800000 */
[----:B------:R-:W-:Y:S01]  /*ae10*/  UMOV UR11, UR24 ;  /* 0x00000018000b7c82 */ /* 0x000fe20008000000 */
[----:B------:R-:W-:-:S06]  /*ae20*/  LOP3.LUT R2, R2, R5, RZ, 0x3c, !PT ;  /* 0x0000000502027212 */ /* 0x000fcc00078e3cff */
[----:B------:R0:W-:Y:S02]  /*ae30*/  UTMALDG.3D.MULTICAST [UR8], [UR14], UR20, desc[UR6] ;  /* 0x000006080e0073b4 */ /* 0x0001e40008011814 */
[----:B0-----:R-:W-:Y:S01]  /*ae40*/  UMOV UR8, UR21 ;  /* 0x0000001500087c82 */ /* 0x001fe20008000000 */
[----:B------:R-:W-:Y:S02]  /*ae50*/  UMOV UR11, UR25 ;  /* 0x00000019000b7c82 */ /* 0x000fe40008000000 */
[----:B------:R0:W-:Y:S02]  /*ae60*/  UTMALDG.3D.MULTICAST [UR8], [UR30], UR29, desc[UR6] ;  /* 0x000006081e0073b4 */ /* 0x0001e4000801181d */
[----:B0-----:R-:W-:Y:S05]  /*ae70*/  @P2 BRA `(.L_x_301) ;  /* 0xfffffffc00302947 */ /* 0x001fea000383ffff */
.L_x_297:
[----:B------:R-:W-:Y:S05]  /*ae80*/  BSYNC B1 ;  /* 0x0000000000017941 */ /* 0x000fea0003800000 */
.L_x_296:
[----:B------:R-:W-:Y:S01]  /*ae90*/  LOP3.LUT P4, RZ, R0, 0xff, RZ, 0xc0, !PT ;  /* 0x000000ff00ff7812 */ /* 0x000fe2000788c0ff */
[----:B------:R-:W-:Y:S01]  /*aea0*/  VIADD R8, R8, UR38 ;  /* 0x0000002608087c36 */ /* 0x000fe20008000000 */
[----:B------:R-:W-:Y:S01]  /*aeb0*/  ULDC.64 UR6, c[0x0][0x650] ;  /* 0x0001940000067ab9 */ /* 0x000fe20000000a00 */
[----:B------:R-:W-:Y:S01]  /*aec0*/  BSSY B1, `(.L_x_302) ;  /* 0x000006f000017945 */ /* 0x000fe20003800000 */
[----:B------:R-:W-:Y:S02]  /*aed0*/  IMAD.MOV.U32 R18, RZ, RZ, -0x1 ;  /* 0xffffffffff127424 */ /* 0x000fe400078e00ff */
[----:B------:R-:W-:Y:S01]  /*aee0*/  SHF.R.U32.HI R0, RZ, 0x2, R8 ;  /* 0x00000002ff007819 */ /* 0x000fe20000011608 */
[----:B------:R-:W-:Y:S01]  /*aef0*/  IMAD.MOV.U32 R19, RZ, RZ, -0x1 ;  /* 0xffffffffff137424 */ /* 0x000fe200078e00ff */
[----:B------:R-:W-:Y:S02]  /*af00*/  ISETP.GT.U32.AND P1, PT, R8, 0x3, PT ;  /* 0x000000030800780c */ /* 0x000fe40003f24070 */
[----:B------:R-:W-:-:S02]  /*af10*/  LOP3.LUT R0, R0, 0x1, RZ, 0xc0, !PT ;  /* 0x0000000100007812 */ /* 0x000fc400078ec0ff */
[----:B------:R-:W-:Y:S01]  /*af20*/  LOP3.LUT R8, R8, 0x3, RZ, 0xc0, !PT ;  /* 0x0000000308087812 */ /* 0x000fe200078ec0ff */
[----:B------:R-:W0:Y:S01]  /*af30*/  @P4 S2R R3, SR_CgaCtaId ;  /* 0x0000000000034919 */ /* 0x000e220000008800 */
[----:B------:R-:W-:Y:S02]  /*af40*/  @P4 MOV R2, 0x400 ;  /* 0x0000040000024802 */ /* 0x000fe40000000f00 */
[----:B------:R-:W-:Y:S02]  /*af50*/  ISETP.NE.U32.AND P2, PT, R0, 0x1, PT ;  /* 0x000000010000780c */ /* 0x000fe40003f45070 */
[----:B0-----:R-:W-:Y:S01]  /*af60*/  @P4 LEA R2, R3, R2, 0x18 ;  /* 0x0000000203024211 */ /* 0x001fe200078ec0ff */
[----:B------:R-:W-:-:S03]  /*af70*/  IMAD.U32 R3, RZ, RZ, UR38 ;  /* 0x00000026ff037e24 */ /* 0x000fc6000f8e00ff */
[----:B------:R0:W-:Y:S01]  /*af80*/  @P4 SYNCS.ARRIVE.TRANS64.A1T0 RZ, [R2+URZ+0x78], RZ ;  /* 0x000078ff02ff49a7 */ /* 0x0001e2000810003f */
[----:B------:R-:W-:Y:S02]  /*af90*/  IADD3 R16, P4, R16, UR36, RZ ;  /* 0x0000002410107c10 */ /* 0x000fe4000ff9e0ff */
[----:B------:R-:W-:Y:S02]  /*afa0*/  ISETP.LT.U32.AND P1, PT, R3, 0x4, P1 ;  /* 0x000000040300780c */ /* 0x000fe40000f21070 */
[----:B------:R-:W-:Y:S02]  /*afb0*/  IADD3.X R17, R17, UR40, RZ, P4, !PT ;  /* 0x0000002811117c10 */ /* 0x000fe4000a7fe4ff */
[----:B------:R-:W-:Y:S02]  /*afc0*/  ISETP.GE.U32.AND P4, PT, R16, UR6, PT ;  /* 0x0000000610007c0c */ /* 0x000fe4000bf86070 */
[----:B------:R-:W-:Y:S02]  /*afd0*/  SEL R0, RZ, 0x1, !P1 ;  /* 0x00000001ff007807 */ /* 0x000fe40004800000 */
[----:B------:R-:W-:-:S02]  /*afe0*/  ISETP.GE.U32.AND.EX P1, PT, R17, UR7, PT, P4 ;  /* 0x0000000711007c0c */ /* 0x000fc4000bf26140 */
[----:B------:R-:W-:Y:S02]  /*aff0*/  ISETP.GT.U32.AND P2, PT, R3, 0x3, !P2 ;  /* 0x000000030300780c */ /* 0x000fe40005744070 */
[----:B------:R-:W-:Y:S02]  /*b000*/  PRMT R3, RZ, 0x7610, R3 ;  /* 0x00007610ff037816 */ /* 0x000fe40000000003 */
[----:B0-----:R-:W-:-:S04]  /*b010*/  SEL R2, RZ, 0x1, !P2 ;  /* 0x00000001ff027807 */ /* 0x001fc80005000000 */
[--C-:B------:R-:W-:Y:S01]  /*b020*/  LOP3.LUT R9, R2, R9, R0.reuse, 0x96, !PT ;  /* 0x0000000902097212 */ /* 0x100fe200078e9600 */
[----:B------:R-:W-:Y:S01]  /*b030*/  IMAD.MOV.U32 R2, RZ, RZ, -0x1 ;  /* 0xffffffffff027424 */ /* 0x000fe200078e00ff */
[----:B------:R-:W-:Y:S01]  /*b040*/  PRMT R0, RZ, 0x7610, R0 ;  /* 0x00007610ff007816 */ /* 0x000fe20000000000 */
[----:B------:R-:W-:Y:S06]  /*b050*/  @P1 BRA `(.L_x_303) ;  /* 0x0000000400541947 */ /* 0x000fec0003800000 */
[----:B------:R-:W0:Y:S01]  /*b060*/  S2UR UR6, SR_CTAID.X ;  /* 0x00000000000679c3 */ /* 0x000e220000002500 */
[----:B------:R-:W-:Y:S01]  /*b070*/  ULDC.64 UR8, c[0x0][0x628] ;  /* 0x00018a0000087ab9 */ /* 0x000fe20000000a00 */
[----:B------:R-:W-:Y:S01]  /*b080*/  ULDC UR7, c[0x0][0x150] ;  /* 0x0000540000077ab9 */ /* 0x000fe20000000800 */
[----:B------:R-:W-:Y:S01]  /*b090*/  ISETP.NE.U32.AND P1, PT, RZ, UR8, PT ;  /* 0x00000008ff007c0c */ /* 0x000fe2000bf25070 */
[----:B------:R-:W-:Y:S01]  /*b0a0*/  ULDC UR10, c[0x0][0x630] ;  /* 0x00018c00000a7ab9 */ /* 0x000fe20000000800 */
[----:B------:R-:W-:Y:S01]  /*b0b0*/  ULDC UR12, c[0x0][0x154] ;  /* 0x00005500000c7ab9 */ /* 0x000fe20000000800 */
[----:B------:R-:W-:Y:S01]  /*b0c0*/  IMAD.MOV.U32 R2, RZ, RZ, R16 ;  /* 0x000000ffff027224 */ /* 0x000fe200078e0010 */
[----:B------:R-:W-:Y:S01]  /*b0d0*/  ISETP.NE.AND.EX P1, PT, RZ, UR9, PT, P1 ;  /* 0x00000009ff007c0c */ /* 0x000fe2000bf25310 */
[----:B------:R-:W1:Y:S01]  /*b0e0*/  S2UR UR11, SR_CTAID.Y ;  /* 0x00000000000b79c3 */ /* 0x000e620000002600 */
[----:B0-----:R-:W-:-:S05]  /*b0f0*/  I2FP.F32.U32 R3, UR6 ;  /* 0x0000000600037c45 */ /* 0x001fca0008201000 */
[----:B------:R-:W-:Y:S01]  /*b100*/  FMUL R10, R3, UR7 ;  /* 0x00000007030a7c20 */ /* 0x000fe20008400000 */
[----:B------:R-:W-:-:S05]  /*b110*/  IMAD.MOV.U32 R3, RZ, RZ, R17 ;  /* 0x000000ffff037224 */ /* 0x000fca00078e0011 */
[----:B------:R-:W-:Y:S05]  /*b120*/  @!P1 BRA `(.L_x_304) ;  /* 0x0000000000289947 */ /* 0x000fea0003800000 */
[----:B------:R-:W-:Y:S02]  /*b130*/  ULDC UR7, c[0x0][0x634] ;  /* 0x00018d0000077ab9 */ /* 0x000fe40000000800 */
[----:B------:R-:W-:-:S05]  /*b140*/  IADD3 R7, P1, R16, UR7, RZ ;  /* 0x0000000710077c10 */ /* 0x000fca000ff3e0ff */
[----:B------:R-:W-:-:S04]  /*b150*/  IMAD.X R11, RZ, RZ, R17, P1 ;  /* 0x000000ffff0b7224 */ /* 0x000fc800008e0611 */
[----:B------:R-:W-:-:S04]  /*b160*/  IMAD.WIDE.U32 R4, R11, UR8, RZ ;  /* 0x000000080b047c25 */ /* 0x000fc8000f8e00ff */
[----:B------:R-:W-:-:S04]  /*b170*/  IMAD.WIDE.U32 R4, P1, R7, UR9, R4 ;  /* 0x0000000907047c25 */ /* 0x000fc8000f820004 */
[----:B------:R-:W-:-:S04]  /*b180*/  IMAD.WIDE.U32 R6, R7, UR8, RZ ;  /* 0x0000000807067c25 */ /* 0x000fc8000f8e00ff */
[----:B------:R-:W-:Y:S01]  /*b190*/  IMAD.X R3, RZ, RZ, RZ, P1 ;  /* 0x000000ffff037224 */ /* 0x000fe200008e06ff */
[----:B------:R-:W-:Y:S01]  /*b1a0*/  IADD3 RZ, P1, R7, R4, RZ ;  /* 0x0000000407ff7210 */ /* 0x000fe20007f3e0ff */
[----:B------:R-:W-:-:S04]  /*b1b0*/  IMAD.MOV.U32 R2, RZ, RZ, R5 ;  /* 0x000000ffff027224 */ /* 0x000fc800078e0005 */
[----:B------:R-:W-:-:S08]  /*b1c0*/  IMAD.WIDE.U32.X R2, R11, UR9, R2, P1 ;  /* 0x000000090b027c25 */ /* 0x000fd000088e0402 */
.L_x_304:
[--C-:B------:R-:W-:Y:S01]  /*b1d0*/  SHF.R.U64 R19, R2, UR10, R3.reuse ;  /* 0x0000000a02137c19 */ /* 0x100fe20008001203 */
[----:B------:R-:W0:Y:S01]  /*b1e0*/  F2I.U32.TRUNC.NTZ R10, R10 ;  /* 0x0000000a000a7305 */ /* 0x000e22000020f000 */
[----:B------:R-:W-:Y:S01]  /*b1f0*/  SHF.R.U32.HI R2, RZ, UR10, R3 ;  /* 0x0000000aff027c19 */ /* 0x000fe20008011603 */
[----:B------:R-:W-:Y:S01]  /*b200*/  ULDC.64 UR8, c[0x0][0x620] ;  /* 0x0001880000087ab9 */ /* 0x000fe20000000a00 */
[----:B------:R-:W-:Y:S01]  /*b210*/  IADD3 R5, P1, RZ, -R19, RZ ;  /* 0x80000013ff057210 */ /* 0x000fe20007f3e0ff */
[----:B------:R-:W-:Y:S01]  /*b220*/  ULDC.64 UR14, c[0x0][0x640] ;  /* 0x00019000000e7ab9 */ /* 0x000fe20000000a00 */
[----:B-1----:R-:W-:Y:S01]  /*b230*/  I2FP.F32.U32 R4, UR11 ;  /* 0x0000000b00047c45 */ /* 0x002fe20008201000 */
[----:B------:R-:W1:Y:S01]  /*b240*/  LDC R15, c[0x0][0x610] ;  /* 0x00018400ff0f7b82 */ /* 0x000e620000000800 */
[----:B------:R-:W-:Y:S01]  /*b250*/  ULDC UR10, c[0x0][0x658] ;  /* 0x00019600000a7ab9 */ /* 0x000fe20000000800 */
[----:B------:R-:W-:Y:S01]  /*b260*/  IMAD.X R2, RZ, RZ, ~R2, P1 ;  /* 0x000000ffff027224 */ /* 0x000fe200008e0e02 */
[----:B------:R-:W-:Y:S01]  /*b270*/  ISETP.NE.U32.AND P1, PT, RZ, UR14, PT ;  /* 0x0000000eff007c0c */ /* 0x000fe2000bf25070 */
[----:B------:R-:W-:Y:S01]  /*b280*/  FMUL R6, R4, UR12 ;  /* 0x0000000c04067c20 */ /* 0x000fe20008400000 */
[----:B------:R-:W-:Y:S01]  /*b290*/  ULDC UR12, c[0x0][0x648] ;  /* 0x00019200000c7ab9 */ /* 0x000fe20000000800 */
[----:B------:R-:W-:Y:S01]  /*b2a0*/  IMAD R4, R2, UR8, RZ ;  /* 0x0000000802047c24 */ /* 0x000fe2000f8e02ff */
[----:B------:R-:W-:Y:S01]  /*b2b0*/  ISETP.NE.AND.EX P1, PT, RZ, UR15, PT, P1 ;  /* 0x0000000fff007c0c */ /* 0x000fe2000bf25310 */
[C---:B------:R-:W-:Y:S01]  /*b2c0*/  IMAD.WIDE.U32 R2, R5.reuse, UR8, R16 ;  /* 0x0000000805027c25 */ /* 0x040fe2000f8e0010 */
[----:B0-----:R-:W-:Y:S01]  /*b2d0*/  R2UR UR7, R10 ;  /* 0x000000000a0772ca */ /* 0x001fe200000e0000 */
[----:B------:R-:W0:Y:S01]  /*b2e0*/  F2I.U32.TRUNC.NTZ R6, R6 ;  /* 0x0000000600067305 */ /* 0x000e22000020f000 */
[----:B------:R-:W-:Y:S01]  /*b2f0*/  ULDC UR8, c[0x0][0x618] ;  /* 0x0001860000087ab9 */ /* 0x000fe20000000800 */
[----:B------:R-:W-:-:S04]  /*b300*/  IMAD R5, R5, UR9, R4 ;  /* 0x0000000905057c24 */ /* 0x000fc8000f8e0204 */
[----:B------:R-:W-:-:S05]  /*b310*/  IMAD.IADD R3, R3, 0x1, R5 ;  /* 0x0000000103037824 */ /* 0x000fca00078e0205 */
[--C-:B------:R-:W-:Y:S02]  /*b320*/  SHF.R.U64 R10, R2, UR8, R3.reuse ;  /* 0x00000008020a7c19 */ /* 0x100fe40008001203 */
[----:B------:R-:W-:Y:S01]  /*b330*/  SHF.R.U32.HI R3, RZ, UR8, R3 ;  /* 0x00000008ff037c19 */ /* 0x000fe20008011603 */
[----:B------:R-:W-:Y:S01]  /*b340*/  ULDC UR8, c[0x0][0x608] ;  /* 0x0001820000087ab9 */ /* 0x000fe20000000800 */
[----:B0-----:R-:W-:Y:S02]  /*b350*/  R2UR UR9, R6 ;  /* 0x00000000060972ca */ /* 0x001fe400000e0000 */
[--C-:B------:R-:W-:Y:S02]  /*b360*/  SHF.R.U64 R12, R10, UR8, R3.reuse ;  /* 0x000000080a0c7c19 */ /* 0x100fe40008001203 */
[----:B------:R-:W-:Y:S01]  /*b370*/  SHF.R.U32.HI R3, RZ, UR8, R3 ;  /* 0x00000008ff037c19 */ /* 0x000fe20008011603 */
[----:B------:R-:W-:-:S03]  /*b380*/  UIADD3 UR8, -UR7, URZ, URZ ;  /* 0x0000003f07087290 */ /* 0x000fc6000fffe13f */
[--C-:B------:R-:W-:Y:S01]  /*b390*/  SHF.R.U64 R13, R12, UR10, R3.reuse ;  /* 0x0000000a0c0d7c19 */ /* 0x100fe20008001203 */
[----:B------:R-:W-:Y:S01]  /*b3a0*/  ULDC UR7, c[0x0][0x144] ;  /* 0x0000510000077ab9 */ /* 0x000fe20000000800 */
[----:B------:R-:W-:-:S03]  /*b3b0*/  SHF.R.U32.HI R3, RZ, UR10, R3 ;  /* 0x0000000aff037c19 */ /* 0x000fc60008011603 */
[----:B------:R-:W-:Y:S01]  /*b3c0*/  IMAD.MOV.U32 R2, RZ, RZ, R13 ;  /* 0x000000ffff027224 */ /* 0x000fe200078e000d */
[----:B------:R-:W-:Y:S06]  /*b3d0*/  @!P1 BRA `(.L_x_305) ;  /* 0x0000000000289947 */ /* 0x000fec0003800000 */
        /* <DEDUP_REMOVED lines=10> */
.L_x_305:
[----:B------:R-:W-:Y:S01]  /*b480*/  UISETP.NE.AND UP0, UPT, UR39, URZ, UPT ;  /* 0x0000003f2700728c */ /* 0x000fe2000bf05270 */
[----:B------:R-:W-:Y:S01]  /*b490*/  SHF.R.U64 R3, R2, UR12, R3 ;  /* 0x0000000c02037c19 */ /* 0x000fe20008001203 */
[----:B------:R-:W-:Y:S01]  /*b4a0*/  UIADD3 UR9, -UR9, URZ, URZ ;  /* 0x0000003f09097290 */ /* 0x000fe2000fffe13f */
[----:B------:R-:W-:Y:S01]  /*b4b0*/  LOP3.LUT R2, R12, UR17, RZ, 0xc0, !PT ;  /* 0x000000110c027c12 */ /* 0x000fe2000f8ec0ff */
[----:B------:R-:W-:Y:S01]  /*b4c0*/  UIMAD UR6, UR7, UR8, UR6 ;  /* 0x00000008070672a4 */ /* 0x000fe2000f8e0206 */
[----:B------:R-:W-:Y:S01]  /*b4d0*/  LOP3.LUT R5, R10, UR4, RZ, 0xc0, !PT ;  /* 0x000000040a057c12 */ /* 0x000fe2000f8ec0ff */
[----:B------:R-:W-:Y:S01]  /*b4e0*/  IMAD.MOV R4, RZ, RZ, -R3 ;  /* 0x000000ffff047224 */ /* 0x000fe200078e0a03 */
[----:B------:R-:W-:Y:S01]  /*b4f0*/  ULDC UR7, c[0x0][0x148] ;  /* 0x0000520000077ab9 */ /* 0x000fe20000000800 */
[----:B------:R-:W-:Y:S01]  /*b500*/  IMAD R18, R3, UR5, R2 ;  /* 0x0000000503127c24 */ /* 0x000fe2000f8e0202 */
[----:B------:R-:W-:Y:S01]  /*b510*/  PLOP3.LUT P1, PT, PT, PT, UP0, 0x80, 0x0 ;  /* 0x000000000000781c */ /* 0x000fe20003f2f008 */
[----:B------:R-:W-:Y:S01]  /*b520*/  IMAD.MOV.U32 R3, RZ, RZ, 0x1 ;  /* 0x00000001ff037424 */ /* 0x000fe200078e00ff */
[----:B------:R-:W-:-:S03]  /*b530*/  @UP0 UIMAD UR6, UR7, UR9, UR11 ;  /* 0x00000009070602a4 */ /* 0x000fc6000f8e020b */
[----:B------:R-:W-:Y:S02]  /*b540*/  ULDC UR7, c[0x0][0x638] ;  /* 0x00018e0000077ab9 */ /* 0x000fe40000000800 */
[----:B------:R-:W-:Y:S02]  /*b550*/  IMAD R2, R4, UR7, R13 ;  /* 0x0000000704027c24 */ /* 0x000fe4000f8e020d */
[----:B-1----:R-:W-:Y:S01]  /*b560*/  IMAD R18, R18, R15, UR6 ;  /* 0x0000000612127e24 */ /* 0x002fe2000f8e020f */
[----:B------:R-:W-:Y:S02]  /*b570*/  ULDC UR6, c[0x0][0x600] ;  /* 0x0001800000067ab9 */ /* 0x000fe40000000800 */
[----:B------:R-:W-:-:S05]  /*b580*/  IMAD R5, R2, UR6, R5 ;  /* 0x0000000602057c24 */ /* 0x000fca000f8e0205 */
[----:B------:R-:W-:Y:S02]  /*b590*/  SEL R2, R5, R18, !P1 ;  /* 0x0000001205027207 */ /* 0x000fe40004800000 */
[----:B------:R-:W-:-:S07]  /*b5a0*/  SEL R18, R18, R5, !P1 ;  /* 0x0000000512127207 */ /* 0x000fce0004800000 */
.L_x_303:
[----:B------:R-:W-:Y:S05]  /*b5b0*/  BSYNC B1 ;  /* 0x0000000000017941 */ /* 0x000fea0003800000 */
.L_x_302:
[----:B------:R-:W-:-:S13]  /*b5c0*/  LOP3.LUT P1, RZ, R3, 0xff, RZ, 0xc0, !PT ;  /* 0x000000ff03ff7812 */ /* 0x000fda000782c0ff */
[----:B------:R-:W-:Y:S05]  /*b5d0*/  @P1 BRA `(.L_x_306) ;  /* 0xfffffff400201947 */ /* 0x000fea000383ffff */
[----:B------:R-:W-:Y:S05]  /*b5e0*/  BSYNC B0 ;  /* 0x0000000000007941 */ /* 0x000fea0003800000 */
.L_x_294:
[----:B------:R-:W-:-:S03]  /*b5f0*/  UMOV UR6, 0xffffffff ;  /* 0xffffffff00067882 */ /* 0x000fc60000000000 */
[----:B------:R-:W-:Y:S05]  /*b600*/  BRA.DIV UR6, `(.L_x_307) ;  /* 0x0000000606447947 */ /* 0x000fea000b800000 */
[----:B------:R-:W-:-:S13]  /*b610*/  ELECT P6, URZ, PT ;  /* 0x00000000003f782f */ /* 0x000fda00038c0000 */
.L_x_323:
[----:B------:R-:W-:Y:S04]  /*b620*/  BSSY B0, `(.L_x_308) ;  /* 0x000002c000007945 */ /* 0x000fe80003800000 */
[----:B------:R-:W-:Y:S05]  /*b630*/  @!P6 BRA `(.L_x_309) ;  /* 0x0000000000a8e947 */ /* 0x000fea0003800000 */
[----:B------:R-:W-:-:S04]  /*b640*/  ULOP3.LUT UR6, UR41, 0x2, URZ, 0xfc, !UPT ;  /* 0x0000000229067892 */ /* 0x000fc8000f8efc3f */
[----:B------:R-:W-:-:S06]  /*b650*/  UISETP.NE.AND UP0, UPT, UR6, 0x3, UPT ;  /* 0x000000030600788c */ /* 0x000fcc000bf05270 */
[----:B------:R-:W-:-:S13]  /*b660*/  PLOP3.LUT P0, PT, PT, PT, UP0, 0x80, 0x0 ;  /* 0x000000000000781c */ /* 0x000fda0003f0f008 */
[----:B------:R-:W-:Y:S05]  /*b670*/  @!P0 BRA `(.L_x_310) ;  /* 0x0000000000048947 */ /* 0x000fea0003800000 */
[----:B------:R-:W-:Y:S01]  /*b680*/  BPT.TRAP 0x1 ;  /* 0x000000040000795c */ /* 0x000fe20000300000 */
.L_x_310:
[----:B------:R-:W0:Y:S01]  /*b690*/  S2R R3, SR_CgaCtaId ;  /* 0x0000000000037919 */ /* 0x000e220000008800 */
[----:B------:R-:W-:Y:S02]  /*b6a0*/  MOV R0, 0x400 ;  /* 0x0000040000007802 */ /* 0x000fe40000000f00 */
[----:B------:R-:W-:Y:S02]  /*b6b0*/  SHF.L.U32 R2, R9, 0x1f, RZ ;  /* 0x0000001f09027819 */ /* 0x000fe400000006ff */
[----:B0-----:R-:W-:-:S05]  /*b6c0*/  LEA R3, R3, R0, 0x18 ;  /* 0x0000000003037211 */ /* 0x001fca00078ec0ff */
[----:B------:R-:W-:-:S04]  /*b6d0*/  VIADD R3, R3, 0x20 ;  /* 0x0000002003037836 */ /* 0x000fc80000000000 */
[C---:B------:R-:W-:Y:S02]  /*b6e0*/  IMAD R5, R8.reuse, 0x8, R3 ;  /* 0x0000000808057824 */ /* 0x040fe400078e0203 */
[----:B------:R-:W-:Y:S02]  /*b6f0*/  VIADD R8, R8, 0x1 ;  /* 0x0000000108087836 */ /* 0x000fe40000000000 */
[----:B------:R-:W0:Y:S03]  /*b700*/  SYNCS.PHASECHK.TRANS64.TRYWAIT P0, [R5+URZ], R2 ;  /* 0x00000002050075a7 */ /* 0x000e26000800017f */
[----:B------:R-:W-:-:S04]  /*b710*/  ISETP.NE.AND P1, PT, R8, 0x4, PT ;  /* 0x000000040800780c */ /* 0x000fc80003f25270 */
[----:B------:R-:W-:Y:S02]  /*b720*/  SEL R0, RZ, 0x1, P1 ;  /* 0x00000001ff007807 */ /* 0x000fe40000800000 */
[----:B------:R-:W-:Y:S02]  /*b730*/  SEL R8, R8, RZ, P1 ;  /* 0x000000ff08087207 */ /* 0x000fe40000800000 */
[----:B------:R-:W-:-:S03]  /*b740*/  LOP3.LUT R9, R9, R0, RZ, 0x3c, !PT ;  /* 0x0000000009097212 */ /* 0x000fc600078e3cff */
[----:B------:R-:W-:Y:S01]  /*b750*/  IMAD R7, R8, 0x8, R3 ;  /* 0x0000000808077824 */ /* 0x000fe200078e0203 */
[----:B------:R-:W-:Y:S01]  /*b760*/  SHF.L.U32 R4, R9, 0x1f, RZ ;  /* 0x0000001f09047819 */ /* 0x000fe200000006ff */
[----:B0-----:R-:W-:Y:S06]  /*b770*/  @!P0 BRA `(.L_x_311) ;  /* 0x0000000400088947 */ /* 0x001fec0003800000 */
.L_x_324:
[----:B------:R-:W1:Y:S01]  /*b780*/  SYNCS.PHASECHK.TRANS64.TRYWAIT P0, [R7+URZ], R4 ;  /* 0x00000004070075a7 */ /* 0x000e62000800017f */
[----:B------:R-:W-:-:S05]  /*b790*/  VIADD R0, R8, 0x1 ;  /* 0x0000000108007836 */ /* 0x000fca0000000000 */
[----:B------:R-:W-:-:S04]  /*b7a0*/  ISETP.NE.AND P1, PT, R0, 0x4, PT ;  /* 0x000000040000780c */ /* 0x000fc80003f25270 */
[----:B0-----:R-:W-:Y:S02]  /*b7b0*/  SEL R2, RZ, 0x1, P1 ;  /* 0x00000001ff027807 */ /* 0x001fe40000800000 */
[----:B------:R-:W-:Y:S02]  /*b7c0*/  SEL R0, R0, RZ, P1 ;  /* 0x000000ff00007207 */ /* 0x000fe40000800000 */
[----:B------:R-:W-:-:S03]  /*b7d0*/  LOP3.LUT R9, R9, R2, RZ, 0x3c, !PT ;  /* 0x0000000209097212 */ /* 0x000fc600078e3cff */
[----:B------:R-:W-:Y:S01]  /*b7e0*/  IMAD R6, R0, 0x8, R3 ;  /* 0x0000000800067824 */ /* 0x000fe200078e0203 */
[----:B------:R-:W-:Y:S01]  /*b7f0*/  SHF.L.U32 R5, R9, 0x1f, RZ ;  /* 0x0000001f09057819 */ /* 0x000fe200000006ff */
[----:B-1----:R-:W-:Y:S06]  /*b800*/  @!P0 BRA `(.L_x_312) ;  /* 0x0000000000f88947 */ /* 0x002fec0003800000 */
.L_x_325:
[----:B------:R-:W1:Y:S01]  /*b810*/  SYNCS.PHASECHK.TRANS64.TRYWAIT P0, [R6+URZ], R5 ;  /* 0x00000005060075a7 */ /* 0x000e62000800017f */
[----:B------:R-:W-:-:S05]  /*b820*/  VIADD R0, R0, 0x1 ;  /* 0x0000000100007836 */ /* 0x000fca0000000000 */
[----:B------:R-:W-:-:S04]  /*b830*/  ISETP.NE.AND P1, PT, R0, 0x4, PT ;  /* 0x000000040000780c */ /* 0x000fc80003f25270 */
[----:B------:R-:W-:Y:S02]  /*b840*/  SEL R2, RZ, 0x1, P1 ;  /* 0x00000001ff027807 */ /* 0x000fe40000800000 */
[----:B------:R-:W-:Y:S02]  /*b850*/  SEL R0, R0, RZ, P1 ;  /* 0x000000ff00007207 */ /* 0x000fe40000800000 */
[----:B------:R-:W-:Y:S01]  /*b860*/  LOP3.LUT R2, R9, R2, RZ, 0x3c, !PT ;  /* 0x0000000209027212 */ /* 0x000fe200078e3cff */
[----:B-1----:R-:W-:Y:S06]  /*b870*/  @!P0 BRA `(.L_x_313) ;  /* 0x0000000000f08947 */ /* 0x002fec0003800000 */
.L_x_326:
[----:B------:R-:W-:Y:S01]  /*b880*/  IMAD R3, R0, 0x8, R3 ;  /* 0x0000000800037824 */ /* 0x000fe200078e0203 */
[----:B------:R-:W-:-:S07]  /*b890*/  SHF.L.U32 R0, R2, 0x1f, RZ ;  /* 0x0000001f02007819 */ /* 0x000fce00000006ff */
.L_x_314:
[----:B--2---:R2:W3:Y:S02]  /*b8a0*/  SYNCS.PHASECHK.TRANS64.TRYWAIT P0, [R3+URZ], R0 ;  /* 0x00000000030075a7 */ /* 0x0044e4000800017f */
[----:B---3--:R-:W-:Y:S05]  /*b8b0*/  @!P0 NANOSLEEP.SYNCS 0x989680 ;  /* 0x009896800000895d */ /* 0x008fea0003900000 */
[----:B------:R-:W3:Y:S02]  /*b8c0*/  @!P0 SYNCS.PHASECHK.TRANS64 P0, [R3+URZ], R0 ;  /* 0x00000000030085a7 */ /* 0x000ee4000800007f */
[----:B---3--:R-:W-:Y:S05]  /*b8d0*/  @!P0 BRA `(.L_x_314) ;  /* 0xfffffffc00f08947 */ /* 0x008fea000383ffff */
.L_x_309:
[----:B------:R-:W-:Y:S05]  /*b8e0*/  BSYNC B0 ;  /* 0x0000000000007941 */ /* 0x000fea0003800000 */
.L_x_308:
[----:B------:R-:W-:Y:S05]  /*b8f0*/  EXIT ;  /* 0x000000000000794d */ /* 0x000fea0003800000 */
.L_x_18:
[----:B0-----:R0:W1:Y:S02]  /*b900*/  SYNCS.PHASECHK.TRANS64.TRYWAIT P0, [R159+URZ], R0 ;  /* 0x000000009f0075a7 */ /* 0x001064000800017f */
[----:B-1----:R-:W-:Y:S05]  /*b910*/  @!P0 NANOSLEEP.SYNCS 0x989680 ;  /* 0x009896800000895d */ /* 0x002fea0003900000 */
[----:B------:R-:W1:Y:S02]  /*b920*/  @!P0 SYNCS.PHASECHK.TRANS64 P0, [R159+URZ], R0 ;  /* 0x000000009f0085a7 */ /* 0x000e64000800007f */
[----:B-1----:R-:W-:Y:S05]  /*b930*/  @!P0 BRA `(.L_x_18) ;  /* 0xfffffffc00f08947 */ /* 0x002fea000383ffff */
[----:B------:R-:W-:Y:S05]  /*b940*/  BRA `(.L_x_315) ;  /* 0xffffff5c00a47947 */ /* 0x000fea000383ffff */
.L_x_23:
[----:B-1----:R1:W2:Y:S02]  /*b950*/  SYNCS.PHASECHK.TRANS64.TRYWAIT P1, [R3+URZ], R0 ;  /* 0x00000000030075a7 */ /* 0x0022a4000802017f */
[----:B--2---:R-:W-:Y:S05]  /*b960*/  @!P1 NANOSLEEP.SYNCS 0x989680 ;  /* 0x009896800000995d */ /* 0x004fea0003900000 */
[----:B------:R-:W2:Y:S02]  /*b970*/  @!P1 SYNCS.PHASECHK.TRANS64 P1, [R3+URZ], R0 ;  /* 0x00000000030095a7 */ /* 0x000ea4000802007f */
[----:B--2---:R-:W-:Y:S05]  /*b980*/  @!P1 BRA `(.L_x_23) ;  /* 0xfffffffc00f09947 */ /* 0x004fea000383ffff */
[----:B------:R-:W-:Y:S05]  /*b990*/  BRA `(.L_x_22) ;  /* 0xffffff6000147947 */ /* 0x000fea000383ffff */
.L_x_28:
[----:B-1----:R-:W-:-:S04]  /*b9a0*/  IMAD.U32 R5, RZ, RZ, UR4 ;  /* 0x00000004ff057e24 */ /* 0x002fc8000f8e00ff */
[----:B------:R1:W2:Y:S03]  /*b9b0*/  SYNCS.PHASECHK.TRANS64.TRYWAIT P1, [R5+URZ], R4 ;  /* 0x00000004050075a7 */ /* 0x0002a6000802017f */
[----:B--2---:R-:W-:Y:S05]  /*b9c0*/  @!P1 NANOSLEEP.SYNCS 0x989680 ;  /* 0x009896800000995d */ /* 0x004fea0003900000 */
[----:B------:R-:W2:Y:S02]  /*b9d0*/  @!P1 SYNCS.PHASECHK.TRANS64 P1, [R5+URZ], R4 ;  /* 0x00000004050095a7 */ /* 0x000ea4000802007f */
[----:B--2---:R-:W-:Y:S05]  /*b9e0*/  @!P1 BRA `(.L_x_28) ;  /* 0xfffffffc00ec9947 */ /* 0x004fea000383ffff */
[----:B------:R-:W-:Y:S05]  /*b9f0*/  BRA `(.L_x_27) ;  /* 0xffffff6000f07947 */ /* 0x000fea000383ffff */
.L_x_34:
[----:B0-----:R0:W1:Y:S02]  /*ba00*/  SYNCS.PHASECHK.TRANS64.TRYWAIT P0, [R159+URZ+0x10], R0 ;  /* 0x000010009f0075a7 */ /* 0x001064000800017f */
[----:B-1----:R-:W-:Y:S05]  /*ba10*/  @!P0 NANOSLEEP.SYNCS 0x989680 ;  /* 0x009896800000895d */ /* 0x002fea0003900000 */
[----:B------:R-:W1:Y:S02]  /*ba20*/  @!P0 SYNCS.PHASECHK.TRANS64 P0, [R159+URZ+0x10], R0 ;  /* 0x000010009f0085a7 */ /* 0x000e64000800007f */
[----:B-1----:R-:W-:Y:S05]  /*ba30*/  @!P0 BRA `(.L_x_34) ;  /* 0xfffffffc00f08947 */ /* 0x002fea000383ffff */
[----:B------:R-:W-:Y:S05]  /*ba40*/  BRA `(.L_x_316) ;  /* 0xffffff68004c7947 */ /* 0x000fea000383ffff */
.L_x_295:
[----:B------:R-:W-:Y:S01]  /*ba50*/  BSSY B1, `(.L_x_317) ;  /* 0x0000006000017945 */ /* 0x000fe20003800000 */
[----:B------:R-:W-:-:S07]  /*ba60*/  IMAD.MOV.U32 R15, RZ, RZ, -0x1 ;  /* 0xffffffffff0f7424 */ /* 0x000fce00078e00ff */
[----:B------:R-:W-:Y:S05]  /*ba70*/  WARPSYNC.COLLECTIVE R15, `(.L_x_318) ;  /* 0x000000000f0c7348 */ /* 0x000fea0003c00000 */
[----:B------:R-:W-:Y:S02]  /*ba80*/  ELECT P6, UR62, PT ;  /* 0x00000000003e782f */ /* 0x000fe400038c0000 */
[----:B------:R-:W-:Y:S01]  /*ba90*/  MOV R14, UR62 ;  /* 0x0000003e000e7c02 */ /* 0x000fe20008000f00 */
[----:B------:R-:W-:Y:S10]  /*baa0*/  ENDCOLLECTIVE ;  /* 0x000000000000791b */ /* 0x000ff40003800000 */
.L_x_318:
[----:B------:R-:W-:Y:S05]  /*bab0*/  BSYNC B1 ;  /* 0x0000000000017941 */ /* 0x000fea0003800000 */
.L_x_317:
[----:B------:R-:W-:Y:S05]  /*bac0*/  BRA `(.L_x_319) ;  /* 0xffffffec00f07947 */ /* 0x000fea000383ffff */
.L_x_298:
[----:B-1----:R1:W2:Y:S02]  /*bad0*/  SYNCS.PHASECHK.TRANS64.TRYWAIT P1, [R7+URZ+0x20], R4 ;  /* 0x00002004070075a7 */ /* 0x0022a4000802017f */
[----:B--2---:R-:W-:Y:S05]  /*bae0*/  @!P1 NANOSLEEP.SYNCS 0x989680 ;  /* 0x009896800000995d */ /* 0x004fea0003900000 */
[----:B------:R-:W2:Y:S02]  /*baf0*/  @!P1 SYNCS.PHASECHK.TRANS64 P1, [R7+URZ+0x20], R4 ;  /* 0x00002004070095a7 */ /* 0x000ea4000802007f */
[----:B--2---:R-:W-:Y:S05]  /*bb00*/  @!P1 BRA `(.L_x_298) ;  /* 0xfffffffc00f09947 */ /* 0x004fea000383ffff */
[----:B------:R-:W-:Y:S05]  /*bb10*/  BRA `(.L_x_320) ;  /* 0xfffffff000287947 */ /* 0x000fea000383ffff */
.L_x_307:
[----:B------:R-:W-:Y:S01]  /*bb20*/  BSSY B0, `(.L_x_321) ;  /* 0x0000006000007945 */ /* 0x000fe20003800000 */
[----:B------:R-:W-:-:S07]  /*bb30*/  IMAD.MOV.U32 R15, RZ, RZ, -0x1 ;  /* 0xffffffffff0f7424 */ /* 0x000fce00078e00ff */
[----:B------:R-:W-:Y:S05]  /*bb40*/  WARPSYNC.COLLECTIVE R15, `(.L_x_322) ;  /* 0x000000000f0c7348 */ /* 0x000fea0003c00000 */
[----:B------:R-:W-:Y:S02]  /*bb50*/  ELECT P6, UR62, PT ;  /* 0x00000000003e782f */ /* 0x000fe400038c0000 */
[----:B------:R-:W-:Y:S01]  /*bb60*/  MOV R14, UR62 ;  /* 0x0000003e000e7c02 */ /* 0x000fe20008000f00 */
[----:B------:R-:W-:Y:S10]  /*bb70*/  ENDCOLLECTIVE ;  /* 0x000000000000791b */ /* 0x000ff40003800000 */
.L_x_322:
[----:B------:R-:W-:Y:S05]  /*bb80*/  BSYNC B0 ;  /* 0x0000000000007941 */ /* 0x000fea0003800000 */
.L_x_321:
[----:B------:R-:W-:Y:S05]  /*bb90*/  BRA `(.L_x_323) ;  /* 0xfffffff800a07947 */ /* 0x000fea000383ffff */
.L_x_311:
[----:B0-----:R0:W1:Y:S02]  /*bba0*/  SYNCS.PHASECHK.TRANS64.TRYWAIT P0, [R5+URZ], R2 ;  /* 0x00000002050075a7 */ /* 0x001064000800017f */
[----:B-1----:R-:W-:Y:S05]  /*bbb0*/  @!P0 NANOSLEEP.SYNCS 0x989680 ;  /* 0x009896800000895d */ /* 0x002fea0003900000 */
[----:B------:R-:W1:Y:S02]  /*bbc0*/  @!P0 SYNCS.PHASECHK.TRANS64 P0, [R5+URZ], R2 ;  /* 0x00000002050085a7 */ /* 0x000e64000800007f */
[----:B-1----:R-:W-:Y:S05]  /*bbd0*/  @!P0 BRA `(.L_x_311) ;  /* 0xfffffffc00f08947 */ /* 0x002fea000383ffff */
[----:B------:R-:W-:Y:S05]  /*bbe0*/  BRA `(.L_x_324) ;  /* 0xfffffff800e47947 */ /* 0x000fea000383ffff */
.L_x_312:
[----:B0-----:R0:W1:Y:S02]  /*bbf0*/  SYNCS.PHASECHK.TRANS64.TRYWAIT P0, [R7+URZ], R4 ;  /* 0x00000004070075a7 */ /* 0x001064000800017f */
[----:B-1----:R-:W-:Y:S05]  /*bc00*/  @!P0 NANOSLEEP.SYNCS 0x989680 ;  /* 0x009896800000895d */ /* 0x002fea0003900000 */
[----:B------:R-:W1:Y:S02]  /*bc10*/  @!P0 SYNCS.PHASECHK.TRANS64 P0, [R7+URZ], R4 ;  /* 0x00000004070085a7 */ /* 0x000e64000800007f */
[----:B-1----:R-:W-:Y:S05]  /*bc20*/  @!P0 BRA `(.L_x_312) ;  /* 0xfffffffc00f08947 */ /* 0x002fea000383ffff */
[----:B------:R-:W-:Y:S05]  /*bc30*/  BRA `(.L_x_325) ;  /* 0xfffffff800f47947 */ /* 0x000fea000383ffff */
.L_x_313:
[----:B-1----:R1:W2:Y:S02]  /*bc40*/  SYNCS.PHASECHK.TRANS64.TRYWAIT P0, [R6+URZ], R5 ;  /* 0x00000005060075a7 */ /* 0x0022a4000800017f */
[----:B--2---:R-:W-:Y:S05]  /*bc50*/  @!P0 NANOSLEEP.SYNCS 0x989680 ;  /* 0x009896800000895d */ /* 0x004fea0003900000 */
[----:B------:R-:W2:Y:S02]  /*bc60*/  @!P0 SYNCS.PHASECHK.TRANS64 P0, [R6+URZ], R5 ;  /* 0x00000005060085a7 */ /* 0x000ea4000800007f */
[----:B--2---:R-:W-:Y:S05]  /*bc70*/  @!P0 BRA `(.L_x_313) ;  /* 0xfffffffc00f08947 */ /* 0x004fea000383ffff */
[----:B------:R-:W-:Y:S05]  /*bc80*/  BRA `(.L_x_326) ;  /* 0xfffffff800fc7947 */ /* 0x000fea000383ffff */
.L_x_327:
[----:B------:R-:W-:-:S00]  /*bc90*/  BRA `(.L_x_327) ;  /* 0xfffffffc00fc7947 */ /* 0x000fc0000383ffff */
[----:B------:R-:W-:-:S00]  /*bca0*/  NOP ;  /* 0x0000000000007918 */ /* 0x000fc00000000000 */
        /* <DEDUP_REMOVED lines=13> */
.L_x_328:


//--------------------- .nv.global.init           --------------------------
	.section	.nv.global.init,"aw",@progbits
.nv.global.init:
	.type		$str$22,@object
	.size		$str$22,($str$23 - $str$22)
$str$22:
        /*0000*/ 	.byte	0x6b, 0x5f, 0x74, 0x69, 0x6c, 0x65, 0x5f, 0x63, 0x6f, 0x75, 0x6e, 0x74, 0x20, 0x3e, 0x3d, 0x20
        /*0010*/ 	.byte	0x31, 0x00
	.type		$str$23,@object
	.size		$str$23,(__unnamed_1 - $str$23)
$str$23:
        /*0012*/ 	.byte	0x2f, 0x74, 0x6d, 0x70, 0x2f, 0x63, 0x75, 0x74, 0x6c, 0x61, 0x73, 0x73, 0x5f, 0x73, 0x77, 0x65
        /*0022*/ 	.byte	0x65, 0x70, 0x5f, 0x73, 0x72, 0x63, 0x2f, 0x69, 0x6e, 0x63, 0x6c, 0x75, 0x64, 0x65, 0x2f, 0x63
        /*0032*/ 	.byte	0x75, 0x74, 0x6c, 0x61, 0x73, 0x73, 0x2f, 0x67, 0x65, 0x6d, 0x6d, 0x2f, 0x63, 0x6f, 0x6c, 0x6c
        /*0042*/ 	.byte	0x65, 0x63, 0x74, 0x69, 0x76, 0x65, 0x2f, 0x73, 0x6d, 0x39, 0x30, 0x5f, 0x6d, 0x6d, 0x61, 0x5f
        /*0052*/ 	.byte	0x74, 0x6d, 0x61, 0x5f, 0x67, 0x6d, 0x6d, 0x61, 0x5f, 0x73, 0x73, 0x5f, 0x77, 0x61, 0x72, 0x70
        /*0062*/ 	.byte	0x73, 0x70, 0x65, 0x63, 0x69, 0x61, 0x6c, 0x69, 0x7a, 0x65, 0x64, 0x2e, 0x68, 0x70, 0x70, 0x00
	.type		__unnamed_1,@object
	.size		__unnamed_1,(.L_0 - __unnamed_1)
__unnamed_1:
        /*0072*/ 	.byte	0x76, 0x6f, 0x69, 0x64, 0x20, 0x63, 0x75, 0x74, 0x6c, 0x61, 0x73, 0x73, 0x3a, 0x3a, 0x67, 0x65
        /* <DEDUP_REMOVED lines=181> */
        /*0bd2*/ 	.byte	0x74, 0x69, 0x74, 0x79, 0x5d, 0x00
.L_0:


//--------------------- .nv.shared._ZN7cutlass13device_kernelINS_4gemm6kernel13GemmUniversalIN4cute5tupleIJiiiiEEENS1_10collective13CollectiveMmaINS1_34MainloopSm90TmaGmmaWarpSpecializedILi4ENS5_IJNS4_1CILi2EEESB_NSA_ILi1EEEEEENS1_32KernelTmaWarpSpecializedPingpongEEENS5_IJNSA_ILi64EEENSA_ILi256EEESG_EEENS_10bfloat16_tENS5_IJlSC_lEEESJ_SK_NS4_8TiledMMAINS4_8MMA_AtomIJNS4_4SM904GMMA28MMA_64x256x16_F32BF16BF16_SSILNSO_5MajorE0ELSQ_0ELNSO_7ScaleInE1ELSR_1EEEEEENS4_6LayoutINS5_IJSC_SC_SC_EEENS5_IJNSA_ILi0EEESW_SW_EEEEENS5_IJNS4_10UnderscoreESZ_SZ_EEEEENS4_23SM90_TMA_LOAD_MULTICASTENS4_14ComposedLayoutINS4_7SwizzleILi3ELi4ELi3EEENS4_18smem_ptr_flag_bitsILi16EEENSU_INS5_IJNSA_ILi8EEESG_EEENS5_IJSG_SC_EEEEEEEvNS4_8identityES12_S1C_vS1D_EENS_8epilogue10collective6detail29Sm90TmaWarpSpecializedAdapterINS1G_15DefaultEpilogueISJ_SK_SK_NS1F_6thread17LinearCombinationISJ_Li1EffLNS1K_9ScaleType4KindE0ELNS_15FloatRoundStyleE2ESJ_EENS1_15EpilogueDefaultEEEEEvvEEEEvNT_6ParamsE --------------------------
	.section	.nv.shared._ZN7cutlass13device_kernelINS_4gemm6kernel13GemmUniversalIN4cute5tupleIJiiiiEEENS1_10collective13CollectiveMmaINS1_34MainloopSm90TmaGmmaWarpSpecializedILi4ENS5_IJNS4_1CILi2EEESB_NSA_ILi1EEEEEENS1_32KernelTmaWarpSpecializedPingpongEEENS5_IJNSA_ILi64EEENSA_ILi256EEESG_EEENS_10bfloat16_tENS5_IJlSC_lEEESJ_SK_NS4_8TiledMMAINS4_8MMA_AtomIJNS4_4SM904GMMA28MMA_64x256x16_F32BF16BF16_SSILNSO_5MajorE0ELSQ_0ELNSO_7ScaleInE1ELSR_1EEEEEENS4_6LayoutINS5_IJSC_SC_SC_EEENS5_IJNSA_ILi0EEESW_SW_EEEEENS5_IJNS4_10UnderscoreESZ_SZ_EEEEENS4_23SM90_TMA_LOAD_MULTICASTENS4_14ComposedLayoutINS4_7SwizzleILi3ELi4ELi3EEENS4_18smem_ptr_flag_bitsILi16EEENSU_INS5_IJNSA_ILi8EEESG_EEENS5_IJSG_SC_EEEEEEEvNS4_8identityES12_S1C_vS1D_EENS_8epilogue10collective6detail29Sm90TmaWarpSpecializedAdapterINS1G_15DefaultEpilogueISJ_SK_SK_NS1F_6thread17LinearCombinationISJ_Li1EffLNS1K_9ScaleType4KindE0ELNS_15FloatRoundStyleE2ESJ_EENS1_15EpilogueDefaultEEEEEvvEEEEvNT_6ParamsE,"aw",@nobits
	.sectionflags	@""
	.align	16
	.zero		1024


//--------------------- .nv.shared.reserved.0     --------------------------
	.section	.nv.shared.reserved.0,"aw",@nobits
	.weak		__nv_reservedSMEM_offset_0_alias
	.size		__nv_reservedSMEM_offset_0_alias, 0, 0
	.other		__nv_reservedSMEM_offset_0_alias,@"STO_CUDA_RESERVED_SHARED STV_DEFAULT"
__nv_reservedSMEM_offset_0_alias:
	.zero		0


//--------------------- .nv.global                --------------------------
	.section	.nv.global,"aw",@nobits
.nv.global:
	.type		_ZN39_INTERNAL_8543925c_4_k_cu_53716ac7_37224cute1_E,@object
	.size		_ZN39_INTERNAL_8543925c_4_k_cu_53716ac7_37224cute1_E,(_ZN39_INTERNAL_8543925c_4_k_cu_53716ac7_37224cuda3std3__45__cpo6cbeginE - _ZN39_INTERNAL_8543925c_4_k_cu_53716ac7_37224cute1_E)
_ZN39_INTERNAL_8543925c_4_k_cu_53716ac7_37224cute1_E:
	.zero		1
	.type		_ZN39_INTERNAL_8543925c_4_k_cu_53716ac7_37224cuda3std3__45__cpo6cbeginE,@object
	.size		_ZN39_INTERNAL_8543925c_4_k_cu_53716ac7_37224cuda3std3__45__cpo6cbeginE,(_ZN39_INTERNAL_8543925c_4_k_cu_53716ac7_37224cuda3std3__48in_placeE - _ZN39_INTERNAL_8543925c_4_k_cu_53716ac7_37224cuda3std3__45__cpo6cbeginE)
_ZN39_INTERNAL_8543925c_4_k_cu_53716ac7_37224cuda3std3__45__cpo6cbeginE:
	.zero		1
	.type		_ZN39_INTERNAL_8543925c_4_k_cu_53716ac7_37224cuda3std3__48in_placeE,@object
	.size		_ZN39_INTERNAL_8543925c_4_k_cu_53716ac7_37224cuda3std3__48in_placeE,(_ZN39_INTERNAL_8543925c_4_k_cu_53716ac7_37224cuda3std6ranges3__45__cpo9iter_moveE - _ZN39_INTERNAL_8543925c_4_k_cu_53716ac7_37224cuda3std3__48in_placeE)
_ZN39_INTERNAL_8543925c_4_k_cu_53716ac7_37224cuda3std3__48in_placeE:
	.zero		1
	.type		_ZN39_INTERNAL_8543925c_4_k_cu_53716ac7_37224cuda3std6ranges3__45__cpo9iter_moveE,@object
	.size		_ZN39_INTERNAL_8543925c_4_k_cu_53716ac7_37224cuda3std6ranges3__45__cpo9iter_moveE,(_ZN39_INTERNAL_8543925c_4_k_cu_53716ac7_37224cuda3std3__45__cpo5beginE - _ZN39_INTERNAL_8543925c_4_k_cu_53716ac7_37224cuda3std6ranges3__45__cpo9iter_moveE)
_ZN39_INTERNAL_8543925c_4_k_cu_53716ac7_37224cuda3std6ranges3__45__cpo9iter_moveE:
	.zero		1
	.type		_ZN39_INTERNAL_8543925c_4_k_cu_53716ac7_37224cuda3std3__45__cpo5beginE,@object
	.size		_ZN39_INTERNAL_8543925c_4_k_cu_53716ac7_37224cuda3std3__45__cpo5beginE,(_ZN39_INTERNAL_8543925c_4_k_cu_53716ac7_37224cuda3std3__441_GLOBAL__N__8543925c_4_k_cu_53716ac7_37226ignoreE - _ZN39_INTERNAL_8543925c_4_k_cu_53716ac7_37224cuda3std3__45__cpo5beginE)
_ZN39_INTERNAL_8543925c_4_k_cu_53716ac7_37224cuda3std3__45__cpo5beginE:
	.zero		1
	.type		_ZN39_INTERNAL_8543925c_4_k_cu_53716ac7_37224cuda3std3__441_GLOBAL__N__8543925c_4_k_cu_53716ac7_37226ignoreE,@object
	.size		_ZN39_INTERNAL_8543925c_4_k_cu_53716ac7_37224cuda3std3__441_GLOBAL__N__8543925c_4_k_cu_53716ac7_37226ignoreE,(_ZN39_INTERNAL_8543925c_4_k_cu_53716ac7_37224cute7productE - _ZN39_INTERNAL_8543925c_4_k_cu_53716ac7_37224cuda3std3__441_GLOBAL__N__8543925c_4_k_cu_53716ac7_37226ignoreE)
_ZN39_INTERNAL_8543925c_4_k_cu_53716ac7_37224cuda3std3__441_GLOBAL__N__8543925c_4_k_cu_53716ac7_37226ignoreE:
	.zero		1
	.type		_ZN39_INTERNAL_8543925c_4_k_cu_53716ac7_37224cute7productE,@object
	.size		_ZN39_INTERNAL_8543925c_4_k_cu_53716ac7_37224cute7productE,(_ZN39_INTERNAL_8543925c_4_k_cu_53716ac7_37224cuda3std3__45__cpo3endE - _ZN39_INTERNAL_8543925c_4_k_cu_53716ac7_37224cute7productE)
_ZN39_INTERNAL_8543925c_4_k_cu_53716ac7_37224cute7productE:
	.zero		1
	.type		_ZN39_INTERNAL_8543925c_4_k_cu_53716ac7_37224cuda3std3__45__cpo3endE,@object
	.size		_ZN39_INTERNAL_8543925c_4_k_cu_53716ac7_37224cuda3std3__45__cpo3endE,(_ZN39_INTERNAL_8543925c_4_k_cu_53716ac7_37224cuda3std3__419piecewise_constructE - _ZN39_INTERNAL_8543925c_4_k_cu_53716ac7_37224cuda3std3__45__cpo3endE)
_ZN39_INTERNAL_8543925c_4_k_cu_53716ac7_37224cuda3std3__45__cpo3endE:
	.zero		1
	.type		_ZN39_INTERNAL_8543925c_4_k_cu_53716ac7_37224cuda3std3__419piecewise_constructE,@object
	.size		_ZN39_INTERNAL_8543925c_4_k_cu_53716ac7_37224cuda3std3__419piecewise_constructE,(_ZN39_INTERNAL_8543925c_4_k_cu_53716ac7_37224cuda3std3__45__cpo4cendE - _ZN39_INTERNAL_8543925c_4_k_cu_53716ac7_37224cuda3std3__419piecewise_constructE)
_ZN39_INTERNAL_8543925c_4_k_cu_53716ac7_37224cuda3std3__419piecewise_constructE:
	.zero		1
	.type		_ZN39_INTERNAL_8543925c_4_k_cu_53716ac7_37224cuda3std3__45__cpo4cendE,@object
	.size		_ZN39_INTERNAL_8543925c_4_k_cu_53716ac7_37224cuda3std3__45__cpo4cendE,(_ZN39_INTERNAL_8543925c_4_k_cu_53716ac7_37224cuda3std6ranges3__45__cpo4swapE - _ZN39_INTERNAL_8543925c_4_k_cu_53716ac7_37224cuda3std3__45__cpo4cendE)
_ZN39_INTERNAL_8543925c_4_k_cu_53716ac7_37224cuda3std3__45__cpo4cendE:
	.zero		1
	.type		_ZN39_INTERNAL_8543925c_4_k_cu_53716ac7_37224cuda3std6ranges3__45__cpo4swapE,@object
	.size		_ZN39_INTERNAL_8543925c_4_k_cu_53716ac7_37224cuda3std6ranges3__45__cpo4swapE,(.L_8 - _ZN39_INTERNAL_8543925c_4_k_cu_53716ac7_37224cuda3std6ranges3__45__cpo4swapE)
_ZN39_INTERNAL_8543925c_4_k_cu_53716ac7_37224cuda3std6ranges3__45__cpo4swapE:
	.zero		1
.L_8:


//--------------------- .nv.constant0._ZN7cutlass13device_kernelINS_4gemm6kernel13GemmUniversalIN4cute5tupleIJiiiiEEENS1_10collective13CollectiveMmaINS1_34MainloopSm90TmaGmmaWarpSpecializedILi4ENS5_IJNS4_1CILi2EEESB_NSA_ILi1EEEEEENS1_32KernelTmaWarpSpecializedPingpongEEENS5_IJNSA_ILi64EEENSA_ILi256EEESG_EEENS_10bfloat16_tENS5_IJlSC_lEEESJ_SK_NS4_8TiledMMAINS4_8MMA_AtomIJNS4_4SM904GMMA28MMA_64x256x16_F32BF16BF16_SSILNSO_5MajorE0ELSQ_0ELNSO_7ScaleInE1ELSR_1EEEEEENS4_6LayoutINS5_IJSC_SC_SC_EEENS5_IJNSA_ILi0EEESW_SW_EEEEENS5_IJNS4_10UnderscoreESZ_SZ_EEEEENS4_23SM90_TMA_LOAD_MULTICASTENS4_14ComposedLayoutINS4_7SwizzleILi3ELi4ELi3EEENS4_18smem_ptr_flag_bitsILi16EEENSU_INS5_IJNSA_ILi8EEESG_EEENS5_IJSG_SC_EEEEEEEvNS4_8identityES12_S1C_vS1D_EENS_8epilogue10collective6detail29Sm90TmaWarpSpecializedAdapterINS1G_15DefaultEpilogueISJ_SK_SK_NS1F_6thread17LinearCombinationISJ_Li1EffLNS1K_9ScaleType4KindE0ELNS_15FloatRoundStyleE2ESJ_EENS1_15EpilogueDefaultEEEEEvvEEEEvNT_6ParamsE --------------------------
	.section	.nv.constant0._ZN7cutlass13device_kernelINS_4gemm6kernel13GemmUniversalIN4cute5tupleIJiiiiEEENS1_10collective13CollectiveMmaINS1_34MainloopSm90TmaGmmaWarpSpecializedILi4ENS5_IJNS4_1CILi2EEESB_NSA_ILi1EEEEEENS1_32KernelTmaWarpSpecializedPingpongEEENS5_IJNSA_ILi64EEENSA_ILi256EEESG_EEENS_10bfloat16_tENS5_IJlSC_lEEESJ_SK_NS4_8TiledMMAINS4_8MMA_AtomIJNS4_4SM904GMMA28MMA_64x256x16_F32BF16BF16_SSILNSO_5MajorE0ELSQ_0ELNSO_7ScaleInE1ELSR_1EEEEEENS4_6LayoutINS5_IJSC_SC_SC_EEENS5_IJNSA_ILi0EEESW_SW_EEEEENS5_IJNS4_10UnderscoreESZ_SZ_EEEEENS4_23SM90_TMA_LOAD_MULTICASTENS4_14ComposedLayoutINS4_7SwizzleILi3ELi4ELi3EEENS4_18smem_ptr_flag_bitsILi16EEENSU_INS5_IJNSA_ILi8EEESG_EEENS5_IJSG_SC_EEEEEEEvNS4_8identityES12_S1C_vS1D_EENS_8epilogue10collective6detail29Sm90TmaWarpSpecializedAdapterINS1G_15DefaultEpilogueISJ_SK_SK_NS1F_6thread17LinearCombinationISJ_Li1EffLNS1K_9ScaleType4KindE0ELNS_15FloatRoundStyleE2ESJ_EENS1_15EpilogueDefaultEEEEEvvEEEEvNT_6ParamsE,"a",@progbits
	.sectionflags	@""
	.align	4
.nv.constant0._ZN7cutlass13device_kernelINS_4gemm6kernel13GemmUniversalIN4cute5tupleIJiiiiEEENS1_10collective13CollectiveMmaINS1_34MainloopSm90TmaGmmaWarpSpecializedILi4ENS5_IJNS4_1CILi2EEESB_NSA_ILi1EEEEEENS1_32KernelTmaWarpSpecializedPingpongEEENS5_IJNSA_ILi64EEENSA_ILi256EEESG_EEENS_10bfloat16_tENS5_IJlSC_lEEESJ_SK_NS4_8TiledMMAINS4_8MMA_AtomIJNS4_4SM904GMMA28MMA_64x256x16_F32BF16BF16_SSILNSO_5MajorE0ELSQ_0ELNSO_7ScaleInE1ELSR_1EEEEEENS4_6LayoutINS5_IJSC_SC_SC_EEENS5_IJNSA_ILi0EEESW_SW_EEEEENS5_IJNS4_10UnderscoreESZ_SZ_EEEEENS4_23SM90_TMA_LOAD_MULTICASTENS4_14ComposedLayoutINS4_7SwizzleILi3ELi4ELi3EEENS4_18smem_ptr_flag_bitsILi16EEENSU_INS5_IJNSA_ILi8EEESG_EEENS5_IJSG_SC_EEEEEEEvNS4_8identityES12_S1C_vS1D_EENS_8epilogue10collective6detail29Sm90TmaWarpSpecializedAdapterINS1G_15DefaultEpilogueISJ_SK_SK_NS1F_6thread17LinearCombinationISJ_Li1EffLNS1K_9ScaleType4KindE0ELNS_15FloatRoundStyleE2ESJ_EENS1_15EpilogueDefaultEEEEEvvEEEEvNT_6ParamsE:
	.zero		1664


//--------------------- SYMBOLS --------------------------

	.type		.nv.reservedSmem.offset0,@object
	.size		.nv.reservedSmem.offset0,0x4
	.type		__assertfail,@function
